//
// Generated by NVIDIA NVVM Compiler
//
// Compiler Build ID: CL-36424714
// Cuda compilation tools, release 13.0, V13.0.88
// Based on NVVM 20.0.0
//

.version 9.0
.target sm_100
.address_size 64

	// .globl	_Z9mlem_stepP5voxelS0_P6sensorS2_PfS3_Pbiii

.visible .entry _Z9mlem_stepP5voxelS0_P6sensorS2_PfS3_Pbiii(
	.param .u64 .ptr .align 1 _Z9mlem_stepP5voxelS0_P6sensorS2_PfS3_Pbiii_param_0,
	.param .u64 .ptr .align 1 _Z9mlem_stepP5voxelS0_P6sensorS2_PfS3_Pbiii_param_1,
	.param .u64 .ptr .align 1 _Z9mlem_stepP5voxelS0_P6sensorS2_PfS3_Pbiii_param_2,
	.param .u64 .ptr .align 1 _Z9mlem_stepP5voxelS0_P6sensorS2_PfS3_Pbiii_param_3,
	.param .u64 .ptr .align 1 _Z9mlem_stepP5voxelS0_P6sensorS2_PfS3_Pbiii_param_4,
	.param .u64 .ptr .align 1 _Z9mlem_stepP5voxelS0_P6sensorS2_PfS3_Pbiii_param_5,
	.param .u64 .ptr .align 1 _Z9mlem_stepP5voxelS0_P6sensorS2_PfS3_Pbiii_param_6,
	.param .u32 _Z9mlem_stepP5voxelS0_P6sensorS2_PfS3_Pbiii_param_7,
	.param .u32 _Z9mlem_stepP5voxelS0_P6sensorS2_PfS3_Pbiii_param_8,
	.param .u32 _Z9mlem_stepP5voxelS0_P6sensorS2_PfS3_Pbiii_param_9
)
{
	.reg .pred 	%p<75>;
	.reg .b16 	%rs<51>;
	.reg .b32 	%r<149>;
	.reg .b32 	%f<301>;
	.reg .b64 	%rd<242>;

	ld.param.u64 	%rd18, [_Z9mlem_stepP5voxelS0_P6sensorS2_PfS3_Pbiii_param_0];
	ld.param.u64 	%rd19, [_Z9mlem_stepP5voxelS0_P6sensorS2_PfS3_Pbiii_param_2];
	ld.param.u64 	%rd20, [_Z9mlem_stepP5voxelS0_P6sensorS2_PfS3_Pbiii_param_5];
	ld.param.u64 	%rd21, [_Z9mlem_stepP5voxelS0_P6sensorS2_PfS3_Pbiii_param_6];
	ld.param.u32 	%r111, [_Z9mlem_stepP5voxelS0_P6sensorS2_PfS3_Pbiii_param_7];
	ld.param.u32 	%r112, [_Z9mlem_stepP5voxelS0_P6sensorS2_PfS3_Pbiii_param_8];
	cvta.to.global.u64 	%rd1, %rd20;
	cvta.to.global.u64 	%rd2, %rd19;
	cvta.to.global.u64 	%rd3, %rd21;
	cvta.to.global.u64 	%rd4, %rd18;
	setp.lt.s32 	%p1, %r112, 1;
	mov.f32 	%f275, 0f00000000;
	@%p1 bra 	$L__BB0_71;
	mov.u32 	%r114, %ctaid.x;
	mul.lo.s32 	%r1, %r112, %r114;
	add.s32 	%r115, %r112, -1;
	and.b32  	%r2, %r112, 15;
	setp.lt.u32 	%p2, %r115, 15;
	mov.f32 	%f275, 0f00000000;
	mov.b32 	%r127, 0;
	@%p2 bra 	$L__BB0_36;
	and.b32  	%r127, %r112, 2147483632;
	mov.f32 	%f275, 0f00000000;
	mov.b32 	%r144, 0;
$L__BB0_3:
	.pragma "nounroll";
	add.s32 	%r82, %r144, %r1;
	cvt.u64.u32 	%rd22, %r82;
	add.s64 	%rd23, %rd3, %rd22;
	ld.global.u8 	%rs1, [%rd23];
	setp.eq.s16 	%p3, %rs1, 0;
	@%p3 bra 	$L__BB0_5;
	mul.wide.u32 	%rd24, %r82, 4;
	add.s64 	%rd25, %rd1, %rd24;
	ld.global.f32 	%f128, [%rd25];
	add.f32 	%f275, %f275, %f128;
$L__BB0_5:
	add.s32 	%r83, %r82, 1;
	cvt.u64.u32 	%rd26, %r83;
	add.s64 	%rd27, %rd3, %rd26;
	ld.global.u8 	%rs2, [%rd27];
	setp.eq.s16 	%p4, %rs2, 0;
	@%p4 bra 	$L__BB0_7;
	mul.wide.u32 	%rd28, %r83, 4;
	add.s64 	%rd29, %rd1, %rd28;
	ld.global.f32 	%f129, [%rd29];
	add.f32 	%f275, %f275, %f129;
$L__BB0_7:
	add.s32 	%r84, %r82, 2;
	cvt.u64.u32 	%rd30, %r84;
	add.s64 	%rd31, %rd3, %rd30;
	ld.global.u8 	%rs3, [%rd31];
	setp.eq.s16 	%p5, %rs3, 0;
	@%p5 bra 	$L__BB0_9;
	mul.wide.u32 	%rd32, %r84, 4;
	add.s64 	%rd33, %rd1, %rd32;
	ld.global.f32 	%f130, [%rd33];
	add.f32 	%f275, %f275, %f130;
$L__BB0_9:
	add.s32 	%r85, %r82, 3;
	cvt.u64.u32 	%rd34, %r85;
	add.s64 	%rd35, %rd3, %rd34;
	ld.global.u8 	%rs4, [%rd35];
	setp.eq.s16 	%p6, %rs4, 0;
	@%p6 bra 	$L__BB0_11;
	mul.wide.u32 	%rd36, %r85, 4;
	add.s64 	%rd37, %rd1, %rd36;
	ld.global.f32 	%f131, [%rd37];
	add.f32 	%f275, %f275, %f131;
$L__BB0_11:
	add.s32 	%r86, %r82, 4;
	cvt.u64.u32 	%rd38, %r86;
	add.s64 	%rd39, %rd3, %rd38;
	ld.global.u8 	%rs5, [%rd39];
	setp.eq.s16 	%p7, %rs5, 0;
	@%p7 bra 	$L__BB0_13;
	mul.wide.u32 	%rd40, %r86, 4;
	add.s64 	%rd41, %rd1, %rd40;
	ld.global.f32 	%f132, [%rd41];
	add.f32 	%f275, %f275, %f132;
$L__BB0_13:
	add.s32 	%r87, %r82, 5;
	cvt.u64.u32 	%rd42, %r87;
	add.s64 	%rd43, %rd3, %rd42;
	ld.global.u8 	%rs6, [%rd43];
	setp.eq.s16 	%p8, %rs6, 0;
	@%p8 bra 	$L__BB0_15;
	mul.wide.u32 	%rd44, %r87, 4;
	add.s64 	%rd45, %rd1, %rd44;
	ld.global.f32 	%f133, [%rd45];
	add.f32 	%f275, %f275, %f133;
$L__BB0_15:
	add.s32 	%r88, %r82, 6;
	cvt.u64.u32 	%rd46, %r88;
	add.s64 	%rd47, %rd3, %rd46;
	ld.global.u8 	%rs7, [%rd47];
	setp.eq.s16 	%p9, %rs7, 0;
	@%p9 bra 	$L__BB0_17;
	mul.wide.u32 	%rd48, %r88, 4;
	add.s64 	%rd49, %rd1, %rd48;
	ld.global.f32 	%f134, [%rd49];
	add.f32 	%f275, %f275, %f134;
$L__BB0_17:
	add.s32 	%r89, %r82, 7;
	cvt.u64.u32 	%rd50, %r89;
	add.s64 	%rd51, %rd3, %rd50;
	ld.global.u8 	%rs8, [%rd51];
	setp.eq.s16 	%p10, %rs8, 0;
	@%p10 bra 	$L__BB0_19;
	mul.wide.u32 	%rd52, %r89, 4;
	add.s64 	%rd53, %rd1, %rd52;
	ld.global.f32 	%f135, [%rd53];
	add.f32 	%f275, %f275, %f135;
$L__BB0_19:
	add.s32 	%r90, %r82, 8;
	cvt.u64.u32 	%rd54, %r90;
	add.s64 	%rd55, %rd3, %rd54;
	ld.global.u8 	%rs9, [%rd55];
	setp.eq.s16 	%p11, %rs9, 0;
	@%p11 bra 	$L__BB0_21;
	mul.wide.u32 	%rd56, %r90, 4;
	add.s64 	%rd57, %rd1, %rd56;
	ld.global.f32 	%f136, [%rd57];
	add.f32 	%f275, %f275, %f136;
$L__BB0_21:
	add.s32 	%r91, %r82, 9;
	cvt.u64.u32 	%rd58, %r91;
	add.s64 	%rd59, %rd3, %rd58;
	ld.global.u8 	%rs10, [%rd59];
	setp.eq.s16 	%p12, %rs10, 0;
	@%p12 bra 	$L__BB0_23;
	mul.wide.u32 	%rd60, %r91, 4;
	add.s64 	%rd61, %rd1, %rd60;
	ld.global.f32 	%f137, [%rd61];
	add.f32 	%f275, %f275, %f137;
$L__BB0_23:
	add.s32 	%r92, %r82, 10;
	cvt.u64.u32 	%rd62, %r92;
	add.s64 	%rd63, %rd3, %rd62;
	ld.global.u8 	%rs11, [%rd63];
	setp.eq.s16 	%p13, %rs11, 0;
	@%p13 bra 	$L__BB0_25;
	mul.wide.u32 	%rd64, %r92, 4;
	add.s64 	%rd65, %rd1, %rd64;
	ld.global.f32 	%f138, [%rd65];
	add.f32 	%f275, %f275, %f138;
$L__BB0_25:
	add.s32 	%r93, %r82, 11;
	cvt.u64.u32 	%rd66, %r93;
	add.s64 	%rd67, %rd3, %rd66;
	ld.global.u8 	%rs12, [%rd67];
	setp.eq.s16 	%p14, %rs12, 0;
	@%p14 bra 	$L__BB0_27;
	mul.wide.u32 	%rd68, %r93, 4;
	add.s64 	%rd69, %rd1, %rd68;
	ld.global.f32 	%f139, [%rd69];
	add.f32 	%f275, %f275, %f139;
$L__BB0_27:
	add.s32 	%r94, %r82, 12;
	cvt.u64.u32 	%rd70, %r94;
	add.s64 	%rd71, %rd3, %rd70;
	ld.global.u8 	%rs13, [%rd71];
	setp.eq.s16 	%p15, %rs13, 0;
	@%p15 bra 	$L__BB0_29;
	mul.wide.u32 	%rd72, %r94, 4;
	add.s64 	%rd73, %rd1, %rd72;
	ld.global.f32 	%f140, [%rd73];
	add.f32 	%f275, %f275, %f140;
$L__BB0_29:
	add.s32 	%r95, %r82, 13;
	cvt.u64.u32 	%rd74, %r95;
	add.s64 	%rd75, %rd3, %rd74;
	ld.global.u8 	%rs14, [%rd75];
	setp.eq.s16 	%p16, %rs14, 0;
	@%p16 bra 	$L__BB0_31;
	mul.wide.u32 	%rd76, %r95, 4;
	add.s64 	%rd77, %rd1, %rd76;
	ld.global.f32 	%f141, [%rd77];
	add.f32 	%f275, %f275, %f141;
$L__BB0_31:
	add.s32 	%r96, %r82, 14;
	cvt.u64.u32 	%rd78, %r96;
	add.s64 	%rd79, %rd3, %rd78;
	ld.global.u8 	%rs15, [%rd79];
	setp.eq.s16 	%p17, %rs15, 0;
	@%p17 bra 	$L__BB0_33;
	mul.wide.u32 	%rd80, %r96, 4;
	add.s64 	%rd81, %rd1, %rd80;
	ld.global.f32 	%f142, [%rd81];
	add.f32 	%f275, %f275, %f142;
$L__BB0_33:
	add.s32 	%r97, %r82, 15;
	cvt.u64.u32 	%rd82, %r97;
	add.s64 	%rd83, %rd3, %rd82;
	ld.global.u8 	%rs16, [%rd83];
	setp.eq.s16 	%p18, %rs16, 0;
	@%p18 bra 	$L__BB0_35;
	mul.wide.u32 	%rd84, %r97, 4;
	add.s64 	%rd85, %rd1, %rd84;
	ld.global.f32 	%f143, [%rd85];
	add.f32 	%f275, %f275, %f143;
$L__BB0_35:
	add.s32 	%r144, %r144, 16;
	setp.eq.s32 	%p19, %r144, %r127;
	@%p19 bra 	$L__BB0_36;
	bra.uni 	$L__BB0_3;
$L__BB0_36:
	setp.eq.s32 	%p20, %r2, 0;
	@%p20 bra 	$L__BB0_71;
	and.b32  	%r5, %r112, 7;
	setp.lt.u32 	%p21, %r2, 8;
	@%p21 bra 	$L__BB0_55;
	add.s32 	%r6, %r127, %r1;
	cvt.u64.u32 	%rd86, %r6;
	add.s64 	%rd87, %rd3, %rd86;
	ld.global.u8 	%rs17, [%rd87];
	setp.eq.s16 	%p22, %rs17, 0;
	@%p22 bra 	$L__BB0_40;
	mul.wide.u32 	%rd88, %r6, 4;
	add.s64 	%rd89, %rd1, %rd88;
	ld.global.f32 	%f145, [%rd89];
	add.f32 	%f275, %f275, %f145;
$L__BB0_40:
	add.s32 	%r7, %r6, 1;
	cvt.u64.u32 	%rd90, %r7;
	add.s64 	%rd91, %rd3, %rd90;
	ld.global.u8 	%rs18, [%rd91];
	setp.eq.s16 	%p23, %rs18, 0;
	@%p23 bra 	$L__BB0_42;
	mul.wide.u32 	%rd92, %r7, 4;
	add.s64 	%rd93, %rd1, %rd92;
	ld.global.f32 	%f146, [%rd93];
	add.f32 	%f275, %f275, %f146;
$L__BB0_42:
	add.s32 	%r8, %r6, 2;
	cvt.u64.u32 	%rd94, %r8;
	add.s64 	%rd95, %rd3, %rd94;
	ld.global.u8 	%rs19, [%rd95];
	setp.eq.s16 	%p24, %rs19, 0;
	@%p24 bra 	$L__BB0_44;
	mul.wide.u32 	%rd96, %r8, 4;
	add.s64 	%rd97, %rd1, %rd96;
	ld.global.f32 	%f147, [%rd97];
	add.f32 	%f275, %f275, %f147;
$L__BB0_44:
	add.s32 	%r9, %r6, 3;
	cvt.u64.u32 	%rd98, %r9;
	add.s64 	%rd99, %rd3, %rd98;
	ld.global.u8 	%rs20, [%rd99];
	setp.eq.s16 	%p25, %rs20, 0;
	@%p25 bra 	$L__BB0_46;
	mul.wide.u32 	%rd100, %r9, 4;
	add.s64 	%rd101, %rd1, %rd100;
	ld.global.f32 	%f148, [%rd101];
	add.f32 	%f275, %f275, %f148;
$L__BB0_46:
	add.s32 	%r10, %r6, 4;
	cvt.u64.u32 	%rd102, %r10;
	add.s64 	%rd103, %rd3, %rd102;
	ld.global.u8 	%rs21, [%rd103];
	setp.eq.s16 	%p26, %rs21, 0;
	@%p26 bra 	$L__BB0_48;
	mul.wide.u32 	%rd104, %r10, 4;
	add.s64 	%rd105, %rd1, %rd104;
	ld.global.f32 	%f149, [%rd105];
	add.f32 	%f275, %f275, %f149;
$L__BB0_48:
	add.s32 	%r11, %r6, 5;
	cvt.u64.u32 	%rd106, %r11;
	add.s64 	%rd107, %rd3, %rd106;
	ld.global.u8 	%rs22, [%rd107];
	setp.eq.s16 	%p27, %rs22, 0;
	@%p27 bra 	$L__BB0_50;
	mul.wide.u32 	%rd108, %r11, 4;
	add.s64 	%rd109, %rd1, %rd108;
	ld.global.f32 	%f150, [%rd109];
	add.f32 	%f275, %f275, %f150;
$L__BB0_50:
	add.s32 	%r12, %r6, 6;
	cvt.u64.u32 	%rd110, %r12;
	add.s64 	%rd111, %rd3, %rd110;
	ld.global.u8 	%rs23, [%rd111];
	setp.eq.s16 	%p28, %rs23, 0;
	@%p28 bra 	$L__BB0_52;
	mul.wide.u32 	%rd112, %r12, 4;
	add.s64 	%rd113, %rd1, %rd112;
	ld.global.f32 	%f151, [%rd113];
	add.f32 	%f275, %f275, %f151;
$L__BB0_52:
	add.s32 	%r13, %r6, 7;
	cvt.u64.u32 	%rd114, %r13;
	add.s64 	%rd115, %rd3, %rd114;
	ld.global.u8 	%rs24, [%rd115];
	setp.eq.s16 	%p29, %rs24, 0;
	@%p29 bra 	$L__BB0_54;
	mul.wide.u32 	%rd116, %r13, 4;
	add.s64 	%rd117, %rd1, %rd116;
	ld.global.f32 	%f152, [%rd117];
	add.f32 	%f275, %f275, %f152;
$L__BB0_54:
	add.s32 	%r127, %r127, 8;
$L__BB0_55:
	setp.eq.s32 	%p30, %r5, 0;
	@%p30 bra 	$L__BB0_71;
	and.b32  	%r16, %r112, 3;
	setp.lt.u32 	%p31, %r5, 4;
	@%p31 bra 	$L__BB0_66;
	add.s32 	%r17, %r127, %r1;
	cvt.u64.u32 	%rd118, %r17;
	add.s64 	%rd119, %rd3, %rd118;
	ld.global.u8 	%rs25, [%rd119];
	setp.eq.s16 	%p32, %rs25, 0;
	@%p32 bra 	$L__BB0_59;
	mul.wide.u32 	%rd120, %r17, 4;
	add.s64 	%rd121, %rd1, %rd120;
	ld.global.f32 	%f154, [%rd121];
	add.f32 	%f275, %f275, %f154;
$L__BB0_59:
	add.s32 	%r18, %r17, 1;
	cvt.u64.u32 	%rd122, %r18;
	add.s64 	%rd123, %rd3, %rd122;
	ld.global.u8 	%rs26, [%rd123];
	setp.eq.s16 	%p33, %rs26, 0;
	@%p33 bra 	$L__BB0_61;
	mul.wide.u32 	%rd124, %r18, 4;
	add.s64 	%rd125, %rd1, %rd124;
	ld.global.f32 	%f155, [%rd125];
	add.f32 	%f275, %f275, %f155;
$L__BB0_61:
	add.s32 	%r19, %r17, 2;
	cvt.u64.u32 	%rd126, %r19;
	add.s64 	%rd127, %rd3, %rd126;
	ld.global.u8 	%rs27, [%rd127];
	setp.eq.s16 	%p34, %rs27, 0;
	@%p34 bra 	$L__BB0_63;
	mul.wide.u32 	%rd128, %r19, 4;
	add.s64 	%rd129, %rd1, %rd128;
	ld.global.f32 	%f156, [%rd129];
	add.f32 	%f275, %f275, %f156;
$L__BB0_63:
	add.s32 	%r20, %r17, 3;
	cvt.u64.u32 	%rd130, %r20;
	add.s64 	%rd131, %rd3, %rd130;
	ld.global.u8 	%rs28, [%rd131];
	setp.eq.s16 	%p35, %rs28, 0;
	@%p35 bra 	$L__BB0_65;
	mul.wide.u32 	%rd132, %r20, 4;
	add.s64 	%rd133, %rd1, %rd132;
	ld.global.f32 	%f157, [%rd133];
	add.f32 	%f275, %f275, %f157;
$L__BB0_65:
	add.s32 	%r127, %r127, 4;
$L__BB0_66:
	setp.eq.s32 	%p36, %r16, 0;
	@%p36 bra 	$L__BB0_71;
	mov.b32 	%r131, 0;
$L__BB0_68:
	.pragma "nounroll";
	add.s32 	%r25, %r127, %r1;
	cvt.u64.u32 	%rd134, %r25;
	add.s64 	%rd135, %rd3, %rd134;
	ld.global.u8 	%rs29, [%rd135];
	setp.eq.s16 	%p37, %rs29, 0;
	@%p37 bra 	$L__BB0_70;
	mul.wide.u32 	%rd136, %r25, 4;
	add.s64 	%rd137, %rd1, %rd136;
	ld.global.f32 	%f158, [%rd137];
	add.f32 	%f275, %f275, %f158;
$L__BB0_70:
	add.s32 	%r127, %r127, 1;
	add.s32 	%r131, %r131, 1;
	setp.ne.s32 	%p38, %r131, %r16;
	@%p38 bra 	$L__BB0_68;
$L__BB0_71:
	setp.lt.s32 	%p39, %r112, 1;
	mov.f32 	%f300, 0f00000000;
	@%p39 bra 	$L__BB0_133;
	mov.u32 	%r118, %ctaid.x;
	mul.lo.s32 	%r28, %r112, %r118;
	setp.lt.s32 	%p40, %r111, 1;
	@%p40 bra 	$L__BB0_117;
	and.b32  	%r29, %r111, 7;
	and.b32  	%r30, %r111, 3;
	and.b32  	%r31, %r111, 2147483640;
	and.b32  	%r32, %r111, 1;
	neg.s32 	%r33, %r31;
	shl.b32 	%r34, %r112, 3;
	mul.lo.s32 	%r35, %r112, 7;
	mul.lo.s32 	%r36, %r112, 6;
	mul.lo.s32 	%r37, %r112, 5;
	shl.b32 	%r38, %r112, 2;
	mul.lo.s32 	%r39, %r112, 3;
	shl.b32 	%r40, %r112, 1;
	mov.f32 	%f300, 0f00000000;
	mov.b32 	%r132, 0;
	add.s64 	%rd5, %rd4, 56;
$L__BB0_74:
	add.s32 	%r42, %r132, %r28;
	cvt.u64.u32 	%rd162, %r42;
	add.s64 	%rd163, %rd3, %rd162;
	ld.global.u8 	%rs35, [%rd163];
	setp.eq.s16 	%p50, %rs35, 0;
	@%p50 bra 	$L__BB0_116;
	setp.lt.u32 	%p51, %r111, 8;
	mul.wide.u32 	%rd164, %r132, 8;
	add.s64 	%rd165, %rd2, %rd164;
	ld.global.f32 	%f186, [%rd165+4];
	mul.wide.u32 	%rd166, %r42, 4;
	add.s64 	%rd167, %rd1, %rd166;
	ld.global.f32 	%f187, [%rd167];
	mul.f32 	%f36, %f186, %f187;
	mov.f32 	%f252, 0f00000000;
	mov.b32 	%r142, 0;
	@%p51 bra 	$L__BB0_94;
	cvt.u64.u32 	%rd168, %r132;
	add.s64 	%rd241, %rd3, %rd168;
	mul.wide.u32 	%rd169, %r132, 4;
	add.s64 	%rd240, %rd1, %rd169;
	add.s32 	%r139, %r35, %r132;
	add.s32 	%r138, %r36, %r132;
	add.s32 	%r137, %r37, %r132;
	add.s32 	%r136, %r38, %r132;
	add.s32 	%r135, %r39, %r132;
	add.s32 	%r134, %r112, %r132;
	add.s32 	%r133, %r40, %r132;
	mov.f32 	%f252, 0f00000000;
	mov.u64 	%rd239, %rd5;
	mov.u32 	%r140, %r33;
$L__BB0_77:
	.pragma "nounroll";
	ld.global.u8 	%rs36, [%rd241];
	setp.eq.s16 	%p52, %rs36, 0;
	@%p52 bra 	$L__BB0_79;
	ld.global.f32 	%f189, [%rd239+-48];
	ld.global.f32 	%f190, [%rd240];
	fma.rn.f32 	%f252, %f189, %f190, %f252;
$L__BB0_79:
	cvt.u64.u32 	%rd170, %r134;
	add.s64 	%rd171, %rd3, %rd170;
	ld.global.u8 	%rs37, [%rd171];
	setp.eq.s16 	%p53, %rs37, 0;
	@%p53 bra 	$L__BB0_81;
	ld.global.f32 	%f191, [%rd239+-36];
	mul.wide.u32 	%rd172, %r134, 4;
	add.s64 	%rd173, %rd1, %rd172;
	ld.global.f32 	%f192, [%rd173];
	fma.rn.f32 	%f252, %f191, %f192, %f252;
$L__BB0_81:
	cvt.u64.u32 	%rd174, %r133;
	add.s64 	%rd175, %rd3, %rd174;
	ld.global.u8 	%rs38, [%rd175];
	setp.eq.s16 	%p54, %rs38, 0;
	@%p54 bra 	$L__BB0_83;
	ld.global.f32 	%f193, [%rd239+-24];
	mul.wide.u32 	%rd176, %r133, 4;
	add.s64 	%rd177, %rd1, %rd176;
	ld.global.f32 	%f194, [%rd177];
	fma.rn.f32 	%f252, %f193, %f194, %f252;
$L__BB0_83:
	cvt.u64.u32 	%rd178, %r135;
	add.s64 	%rd179, %rd3, %rd178;
	ld.global.u8 	%rs39, [%rd179];
	setp.eq.s16 	%p55, %rs39, 0;
	@%p55 bra 	$L__BB0_85;
	ld.global.f32 	%f195, [%rd239+-12];
	mul.wide.u32 	%rd180, %r135, 4;
	add.s64 	%rd181, %rd1, %rd180;
	ld.global.f32 	%f196, [%rd181];
	fma.rn.f32 	%f252, %f195, %f196, %f252;
$L__BB0_85:
	cvt.u64.u32 	%rd182, %r136;
	add.s64 	%rd183, %rd3, %rd182;
	ld.global.u8 	%rs40, [%rd183];
	setp.eq.s16 	%p56, %rs40, 0;
	@%p56 bra 	$L__BB0_87;
	ld.global.f32 	%f197, [%rd239];
	mul.wide.u32 	%rd184, %r136, 4;
	add.s64 	%rd185, %rd1, %rd184;
	ld.global.f32 	%f198, [%rd185];
	fma.rn.f32 	%f252, %f197, %f198, %f252;
$L__BB0_87:
	cvt.u64.u32 	%rd186, %r137;
	add.s64 	%rd187, %rd3, %rd186;
	ld.global.u8 	%rs41, [%rd187];
	setp.eq.s16 	%p57, %rs41, 0;
	@%p57 bra 	$L__BB0_89;
	ld.global.f32 	%f199, [%rd239+12];
	mul.wide.u32 	%rd188, %r137, 4;
	add.s64 	%rd189, %rd1, %rd188;
	ld.global.f32 	%f200, [%rd189];
	fma.rn.f32 	%f252, %f199, %f200, %f252;
$L__BB0_89:
	cvt.u64.u32 	%rd190, %r138;
	add.s64 	%rd191, %rd3, %rd190;
	ld.global.u8 	%rs42, [%rd191];
	setp.eq.s16 	%p58, %rs42, 0;
	@%p58 bra 	$L__BB0_91;
	ld.global.f32 	%f201, [%rd239+24];
	mul.wide.u32 	%rd192, %r138, 4;
	add.s64 	%rd193, %rd1, %rd192;
	ld.global.f32 	%f202, [%rd193];
	fma.rn.f32 	%f252, %f201, %f202, %f252;
$L__BB0_91:
	cvt.u64.u32 	%rd194, %r139;
	add.s64 	%rd195, %rd3, %rd194;
	ld.global.u8 	%rs43, [%rd195];
	setp.eq.s16 	%p59, %rs43, 0;
	@%p59 bra 	$L__BB0_93;
	ld.global.f32 	%f203, [%rd239+36];
	mul.wide.u32 	%rd196, %r139, 4;
	add.s64 	%rd197, %rd1, %rd196;
	ld.global.f32 	%f204, [%rd197];
	fma.rn.f32 	%f252, %f203, %f204, %f252;
$L__BB0_93:
	cvt.u64.u32 	%rd198, %r34;
	add.s32 	%r140, %r140, 8;
	add.s64 	%rd241, %rd241, %rd198;
	mul.wide.u32 	%rd199, %r34, 4;
	add.s64 	%rd240, %rd240, %rd199;
	add.s32 	%r139, %r139, %r34;
	add.s32 	%r138, %r138, %r34;
	add.s32 	%r137, %r137, %r34;
	add.s32 	%r136, %r136, %r34;
	add.s64 	%rd239, %rd239, 96;
	add.s32 	%r135, %r135, %r34;
	add.s32 	%r134, %r134, %r34;
	add.s32 	%r133, %r133, %r34;
	setp.eq.s32 	%p60, %r140, 0;
	mov.u32 	%r142, %r31;
	@%p60 bra 	$L__BB0_94;
	bra.uni 	$L__BB0_77;
$L__BB0_94:
	setp.eq.s32 	%p61, %r29, 0;
	@%p61 bra 	$L__BB0_115;
	add.s32 	%r125, %r29, -1;
	setp.lt.u32 	%p62, %r125, 3;
	@%p62 bra 	$L__BB0_105;
	mad.lo.s32 	%r68, %r142, %r112, %r132;
	cvt.u64.u32 	%rd200, %r68;
	add.s64 	%rd201, %rd3, %rd200;
	ld.global.u8 	%rs44, [%rd201];
	setp.eq.s16 	%p63, %rs44, 0;
	mul.wide.u32 	%rd202, %r142, 12;
	add.s64 	%rd203, %rd4, %rd202;
	add.s64 	%rd14, %rd203, 8;
	@%p63 bra 	$L__BB0_98;
	ld.global.f32 	%f206, [%rd14];
	mul.wide.u32 	%rd204, %r68, 4;
	add.s64 	%rd205, %rd1, %rd204;
	ld.global.f32 	%f207, [%rd205];
	fma.rn.f32 	%f252, %f206, %f207, %f252;
$L__BB0_98:
	add.s32 	%r69, %r68, %r112;
	cvt.u64.u32 	%rd206, %r69;
	add.s64 	%rd207, %rd3, %rd206;
	ld.global.u8 	%rs45, [%rd207];
	setp.eq.s16 	%p64, %rs45, 0;
	@%p64 bra 	$L__BB0_100;
	ld.global.f32 	%f208, [%rd14+12];
	mul.wide.u32 	%rd208, %r69, 4;
	add.s64 	%rd209, %rd1, %rd208;
	ld.global.f32 	%f209, [%rd209];
	fma.rn.f32 	%f252, %f208, %f209, %f252;
$L__BB0_100:
	add.s32 	%r70, %r69, %r112;
	cvt.u64.u32 	%rd210, %r70;
	add.s64 	%rd211, %rd3, %rd210;
	ld.global.u8 	%rs46, [%rd211];
	setp.eq.s16 	%p65, %rs46, 0;
	@%p65 bra 	$L__BB0_102;
	ld.global.f32 	%f210, [%rd14+24];
	mul.wide.u32 	%rd212, %r70, 4;
	add.s64 	%rd213, %rd1, %rd212;
	ld.global.f32 	%f211, [%rd213];
	fma.rn.f32 	%f252, %f210, %f211, %f252;
$L__BB0_102:
	add.s32 	%r71, %r70, %r112;
	cvt.u64.u32 	%rd214, %r71;
	add.s64 	%rd215, %rd3, %rd214;
	ld.global.u8 	%rs47, [%rd215];
	setp.eq.s16 	%p66, %rs47, 0;
	@%p66 bra 	$L__BB0_104;
	ld.global.f32 	%f212, [%rd14+36];
	mul.wide.u32 	%rd216, %r71, 4;
	add.s64 	%rd217, %rd1, %rd216;
	ld.global.f32 	%f213, [%rd217];
	fma.rn.f32 	%f252, %f212, %f213, %f252;
$L__BB0_104:
	add.s32 	%r142, %r142, 4;
$L__BB0_105:
	setp.eq.s32 	%p67, %r30, 0;
	@%p67 bra 	$L__BB0_115;
	setp.eq.s32 	%p68, %r30, 1;
	@%p68 bra 	$L__BB0_112;
	mad.lo.s32 	%r74, %r142, %r112, %r132;
	cvt.u64.u32 	%rd218, %r74;
	add.s64 	%rd219, %rd3, %rd218;
	ld.global.u8 	%rs48, [%rd219];
	setp.eq.s16 	%p69, %rs48, 0;
	mul.wide.u32 	%rd220, %r142, 12;
	add.s64 	%rd221, %rd4, %rd220;
	add.s64 	%rd15, %rd221, 8;
	@%p69 bra 	$L__BB0_109;
	ld.global.f32 	%f215, [%rd15];
	mul.wide.u32 	%rd222, %r74, 4;
	add.s64 	%rd223, %rd1, %rd222;
	ld.global.f32 	%f216, [%rd223];
	fma.rn.f32 	%f252, %f215, %f216, %f252;
$L__BB0_109:
	add.s32 	%r75, %r74, %r112;
	cvt.u64.u32 	%rd224, %r75;
	add.s64 	%rd225, %rd3, %rd224;
	ld.global.u8 	%rs49, [%rd225];
	setp.eq.s16 	%p70, %rs49, 0;
	@%p70 bra 	$L__BB0_111;
	ld.global.f32 	%f217, [%rd15+12];
	mul.wide.u32 	%rd226, %r75, 4;
	add.s64 	%rd227, %rd1, %rd226;
	ld.global.f32 	%f218, [%rd227];
	fma.rn.f32 	%f252, %f217, %f218, %f252;
$L__BB0_111:
	add.s32 	%r142, %r142, 2;
$L__BB0_112:
	setp.eq.s32 	%p71, %r32, 0;
	@%p71 bra 	$L__BB0_115;
	mad.lo.s32 	%r78, %r142, %r112, %r132;
	cvt.u64.u32 	%rd228, %r78;
	add.s64 	%rd229, %rd3, %rd228;
	ld.global.u8 	%rs50, [%rd229];
	setp.eq.s16 	%p72, %rs50, 0;
	@%p72 bra 	$L__BB0_115;
	mul.wide.u32 	%rd230, %r142, 12;
	add.s64 	%rd231, %rd4, %rd230;
	ld.global.f32 	%f219, [%rd231+8];
	mul.wide.u32 	%rd232, %r78, 4;
	add.s64 	%rd233, %rd1, %rd232;
	ld.global.f32 	%f220, [%rd233];
	fma.rn.f32 	%f252, %f219, %f220, %f252;
$L__BB0_115:
	div.rn.f32 	%f221, %f36, %f252;
	add.f32 	%f300, %f300, %f221;
$L__BB0_116:
	add.s32 	%r132, %r132, 1;
	setp.eq.s32 	%p73, %r132, %r112;
	@%p73 bra 	$L__BB0_133;
	bra.uni 	$L__BB0_74;
$L__BB0_117:
	add.s32 	%r120, %r112, -1;
	and.b32  	%r79, %r112, 3;
	setp.lt.u32 	%p41, %r120, 3;
	mov.f32 	%f300, 0f00000000;
	mov.b32 	%r146, 0;
	@%p41 bra 	$L__BB0_128;
	and.b32  	%r146, %r112, 2147483644;
	mov.f32 	%f300, 0f00000000;
	mov.b32 	%r145, 0;
$L__BB0_119:
	add.s32 	%r100, %r145, %r28;
	cvt.u64.u32 	%rd138, %r100;
	add.s64 	%rd139, %rd3, %rd138;
	ld.global.u8 	%rs30, [%rd139];
	setp.eq.s16 	%p42, %rs30, 0;
	mul.wide.u32 	%rd140, %r145, 8;
	add.s64 	%rd141, %rd2, %rd140;
	add.s64 	%rd16, %rd141, 4;
	@%p42 bra 	$L__BB0_121;
	ld.global.f32 	%f163, [%rd16];
	mul.wide.u32 	%rd142, %r100, 4;
	add.s64 	%rd143, %rd1, %rd142;
	ld.global.f32 	%f164, [%rd143];
	mul.f32 	%f165, %f163, %f164;
	div.rn.f32 	%f166, %f165, 0f00000000;
	add.f32 	%f300, %f300, %f166;
$L__BB0_121:
	add.s32 	%r101, %r100, 1;
	cvt.u64.u32 	%rd144, %r101;
	add.s64 	%rd145, %rd3, %rd144;
	ld.global.u8 	%rs31, [%rd145];
	setp.eq.s16 	%p43, %rs31, 0;
	@%p43 bra 	$L__BB0_123;
	ld.global.f32 	%f167, [%rd16+8];
	mul.wide.u32 	%rd146, %r101, 4;
	add.s64 	%rd147, %rd1, %rd146;
	ld.global.f32 	%f168, [%rd147];
	mul.f32 	%f169, %f167, %f168;
	div.rn.f32 	%f170, %f169, 0f00000000;
	add.f32 	%f300, %f300, %f170;
$L__BB0_123:
	add.s32 	%r102, %r100, 2;
	cvt.u64.u32 	%rd148, %r102;
	add.s64 	%rd149, %rd3, %rd148;
	ld.global.u8 	%rs32, [%rd149];
	setp.eq.s16 	%p44, %rs32, 0;
	@%p44 bra 	$L__BB0_125;
	ld.global.f32 	%f171, [%rd16+16];
	mul.wide.u32 	%rd150, %r102, 4;
	add.s64 	%rd151, %rd1, %rd150;
	ld.global.f32 	%f172, [%rd151];
	mul.f32 	%f173, %f171, %f172;
	div.rn.f32 	%f174, %f173, 0f00000000;
	add.f32 	%f300, %f300, %f174;
$L__BB0_125:
	add.s32 	%r103, %r100, 3;
	cvt.u64.u32 	%rd152, %r103;
	add.s64 	%rd153, %rd3, %rd152;
	ld.global.u8 	%rs33, [%rd153];
	setp.eq.s16 	%p45, %rs33, 0;
	@%p45 bra 	$L__BB0_127;
	ld.global.f32 	%f175, [%rd16+24];
	mul.wide.u32 	%rd154, %r103, 4;
	add.s64 	%rd155, %rd1, %rd154;
	ld.global.f32 	%f176, [%rd155];
	mul.f32 	%f177, %f175, %f176;
	div.rn.f32 	%f178, %f177, 0f00000000;
	add.f32 	%f300, %f300, %f178;
$L__BB0_127:
	add.s32 	%r145, %r145, 4;
	setp.ne.s32 	%p46, %r145, %r146;
	@%p46 bra 	$L__BB0_119;
$L__BB0_128:
	setp.eq.s32 	%p47, %r79, 0;
	@%p47 bra 	$L__BB0_133;
	mov.b32 	%r148, 0;
$L__BB0_130:
	.pragma "nounroll";
	add.s32 	%r108, %r146, %r28;
	cvt.u64.u32 	%rd156, %r108;
	add.s64 	%rd157, %rd3, %rd156;
	ld.global.u8 	%rs34, [%rd157];
	setp.eq.s16 	%p48, %rs34, 0;
	@%p48 bra 	$L__BB0_132;
	mul.wide.u32 	%rd158, %r146, 8;
	add.s64 	%rd159, %rd2, %rd158;
	ld.global.f32 	%f179, [%rd159+4];
	mul.wide.u32 	%rd160, %r108, 4;
	add.s64 	%rd161, %rd1, %rd160;
	ld.global.f32 	%f180, [%rd161];
	mul.f32 	%f181, %f179, %f180;
	div.rn.f32 	%f182, %f181, 0f00000000;
	add.f32 	%f300, %f300, %f182;
$L__BB0_132:
	add.s32 	%r146, %r146, 1;
	add.s32 	%r148, %r148, 1;
	setp.ne.s32 	%p49, %r148, %r79;
	@%p49 bra 	$L__BB0_130;
$L__BB0_133:
	ld.param.u64 	%rd238, [_Z9mlem_stepP5voxelS0_P6sensorS2_PfS3_Pbiii_param_1];
	cvta.to.global.u64 	%rd234, %rd238;
	mov.u32 	%r126, %ctaid.x;
	mul.wide.u32 	%rd235, %r126, 12;
	add.s64 	%rd236, %rd4, %rd235;
	ld.global.f32 	%f222, [%rd236+8];
	div.rn.f32 	%f223, %f222, %f275;
	mul.f32 	%f224, %f300, %f223;
	add.s64 	%rd237, %rd234, %rd235;
	ld.global.f32 	%f225, [%rd236];
	st.global.f32 	[%rd237], %f225;
	ld.global.f32 	%f226, [%rd236+4];
	st.global.f32 	[%rd237+4], %f226;
	ld.global.f32 	%f227, [%rd236+8];
	setp.gtu.f32 	%p74, %f227, 0f00000000;
	selp.f32 	%f228, %f224, 0f00000000, %p74;
	st.global.f32 	[%rd237+8], %f228;
	ret;

}


// ===== COMPILED SASS (sm_100) =====

	.target	sm_100

	.elftype	@"ET_EXEC"


//--------------------- .note.nv.tkinfo           --------------------------
	.section	.note.nv.tkinfo,"",@"SHT_NOTE"
	.sectionflags	@"SHF_NOTE_NV_TKINFO"
	.tkinfo
        /*0018*/ 	.word	0x00000002
        /*0030*/ 	.string	""
        /*0030*/ 	.string	"ptxas"
        /*0030*/ 	.string	"Cuda compilation tools, release 13.0, V13.0.88"
        /*0030*/ 	.string	"Build cuda_13.0.r13.0/compiler.36424714_0"
        /*0030*/ 	.string	"-arch sm_100 -m 64 "



//--------------------- .note.nv.cuinfo           --------------------------
	.section	.note.nv.cuinfo,"",@"SHT_NOTE"
	.sectionflags	@"SHF_NOTE_NV_CUINFO"
        /*0018*/ 	.short	0x0002
        /*001a*/ 	.short	0x0064
        /*001c*/ 	.short	0x0082
	.zero		2


//--------------------- .nv.info                  --------------------------
	.section	.nv.info,"",@"SHT_CUDA_INFO"
	.align	4


	//----- nvinfo : EIATTR_REGCOUNT
	.align		4
        /*0000*/ 	.byte	0x04, 0x2f
        /*0002*/ 	.short	(.L_1 - .L_0)
	.align		4
.L_0:
        /*0004*/ 	.word	index@(_Z9mlem_stepP5voxelS0_P6sensorS2_PfS3_Pbiii)
        /*0008*/ 	.word	0x00000022


	//----- nvinfo : EIATTR_FRAME_SIZE
	.align		4
.L_1:
        /*000c*/ 	.byte	0x04, 0x11
        /*000e*/ 	.short	(.L_3 - .L_2)
	.align		4
.L_2:
        /*0010*/ 	.word	index@($__internal_0_$__cuda_sm3x_div_rn_noftz_f32_slowpath)
        /*0014*/ 	.word	0x00000000


	//----- nvinfo : EIATTR_FRAME_SIZE
	.align		4
.L_3:
        /*0018*/ 	.byte	0x04, 0x11
        /*001a*/ 	.short	(.L_5 - .L_4)
	.align		4
.L_4:
        /*001c*/ 	.word	index@(_Z9mlem_stepP5voxelS0_P6sensorS2_PfS3_Pbiii)
        /*0020*/ 	.word	0x00000000


	//----- nvinfo : EIATTR_MIN_STACK_SIZE
	.align		4
.L_5:
        /*0024*/ 	.byte	0x04, 0x12
        /*0026*/ 	.short	(.L_7 - .L_6)
	.align		4
.L_6:
        /*0028*/ 	.word	index@(_Z9mlem_stepP5voxelS0_P6sensorS2_PfS3_Pbiii)
        /*002c*/ 	.word	0x00000000
.L_7:


//--------------------- .nv.compat                --------------------------
	.section	.nv.compat,"",@"SHT_CUDA_COMPAT_INFO"
	.align	4
        /*0000*/ 	.byte	0x02, 0x09, 0x00, 0x00, 0x02, 0x02, 0x01, 0x00, 0x02, 0x05, 0x05, 0x00, 0x03, 0x07, 0x01, 0x01
        /*0010*/ 	.byte	0x02, 0x03, 0x00, 0x00, 0x02, 0x06, 0x01, 0x00, 0x04, 0x0b, 0x08, 0x00, 0x01, 0x00, 0x00, 0x00
        /*0020*/ 	.byte	0x00, 0x00, 0x00, 0x00


//--------------------- .nv.info._Z9mlem_stepP5voxelS0_P6sensorS2_PfS3_Pbiii --------------------------
	.section	.nv.info._Z9mlem_stepP5voxelS0_P6sensorS2_PfS3_Pbiii,"",@"SHT_CUDA_INFO"
	.sectionflags	@""
	.align	4


	//----- nvinfo : EIATTR_CUDA_API_VERSION
	.align		4
        /*0000*/ 	.byte	0x04, 0x37
        /*0002*/ 	.short	(.L_9 - .L_8)
.L_8:
        /*0004*/ 	.word	0x00000082


	//----- nvinfo : EIATTR_KPARAM_INFO
	.align		4
.L_9:
        /*0008*/ 	.byte	0x04, 0x17
        /*000a*/ 	.short	(.L_11 - .L_10)
.L_10:
        /*000c*/ 	.word	0x00000000
        /*0010*/ 	.short	0x0009
        /*0012*/ 	.short	0x0040
        /*0014*/ 	.byte	0x00, 0xf0, 0x11, 0x00


	//----- nvinfo : EIATTR_KPARAM_INFO
	.align		4
.L_11:
        /*0018*/ 	.byte	0x04, 0x17
        /*001a*/ 	.short	(.L_13 - .L_12)
.L_12:
        /*001c*/ 	.word	0x00000000
        /*0020*/ 	.short	0x0008
        /*0022*/ 	.short	0x003c
        /*0024*/ 	.byte	0x00, 0xf0, 0x11, 0x00


	//----- nvinfo : EIATTR_KPARAM_INFO
	.align		4
.L_13:
        /*0028*/ 	.byte	0x04, 0x17
        /*002a*/ 	.short	(.L_15 - .L_14)
.L_14:
        /*002c*/ 	.word	0x00000000
        /*0030*/ 	.short	0x0007
        /*0032*/ 	.short	0x0038
        /*0034*/ 	.byte	0x00, 0xf0, 0x11, 0x00


	//----- nvinfo : EIATTR_KPARAM_INFO
	.align		4
.L_15:
        /*0038*/ 	.byte	0x04, 0x17
        /*003a*/ 	.short	(.L_17 - .L_16)
.L_16:
        /*003c*/ 	.word	0x00000000
        /*0040*/ 	.short	0x0006
        /*0042*/ 	.short	0x0030
        /*0044*/ 	.byte	0x00, 0xf5, 0x21, 0x00


	//----- nvinfo : EIATTR_KPARAM_INFO
	.align		4
.L_17:
        /*0048*/ 	.byte	0x04, 0x17
        /*004a*/ 	.short	(.L_19 - .L_18)
.L_18:
        /*004c*/ 	.word	0x00000000
        /*0050*/ 	.short	0x0005
        /*0052*/ 	.short	0x0028
        /*0054*/ 	.byte	0x00, 0xf5, 0x21, 0x00


	//----- nvinfo : EIATTR_KPARAM_INFO
	.align		4
.L_19:
        /*0058*/ 	.byte	0x04, 0x17
        /*005a*/ 	.short	(.L_21 - .L_20)
.L_20:
        /*005c*/ 	.word	0x00000000
        /*0060*/ 	.short	0x0004
        /*0062*/ 	.short	0x0020
        /*0064*/ 	.byte	0x00, 0xf5, 0x21, 0x00


	//----- nvinfo : EIATTR_KPARAM_INFO
	.align		4
.L_21:
        /*0068*/ 	.byte	0x04, 0x17
        /*006a*/ 	.short	(.L_23 - .L_22)
.L_22:
        /*006c*/ 	.word	0x00000000
        /*0070*/ 	.short	0x0003
        /*0072*/ 	.short	0x0018
        /*0074*/ 	.byte	0x00, 0xf5, 0x21, 0x00


	//----- nvinfo : EIATTR_KPARAM_INFO
	.align		4
.L_23:
        /*0078*/ 	.byte	0x04, 0x17
        /*007a*/ 	.short	(.L_25 - .L_24)
.L_24:
        /*007c*/ 	.word	0x00000000
        /*0080*/ 	.short	0x0002
        /*0082*/ 	.short	0x0010
        /*0084*/ 	.byte	0x00, 0xf5, 0x21, 0x00


	//----- nvinfo : EIATTR_KPARAM_INFO
	.align		4
.L_25:
        /*0088*/ 	.byte	0x04, 0x17
        /*008a*/ 	.short	(.L_27 - .L_26)
.L_26:
        /*008c*/ 	.word	0x00000000
        /*0090*/ 	.short	0x0001
        /*0092*/ 	.short	0x0008
        /*0094*/ 	.byte	0x00, 0xf5, 0x21, 0x00


	//----- nvinfo : EIATTR_KPARAM_INFO
	.align		4
.L_27:
        /*0098*/ 	.byte	0x04, 0x17
        /*009a*/ 	.short	(.L_29 - .L_28)
.L_28:
        /*009c*/ 	.word	0x00000000
        /*00a0*/ 	.short	0x0000
        /*00a2*/ 	.short	0x0000
        /*00a4*/ 	.byte	0x00, 0xf5, 0x21, 0x00


	//----- nvinfo : EIATTR_SPARSE_MMA_MASK
	.align		4
.L_29:
        /*00a8*/ 	.byte	0x03, 0x50
        /*00aa*/ 	.short	0x0000


	//----- nvinfo : EIATTR_MAXREG_COUNT
	.align		4
        /*00ac*/ 	.byte	0x03, 0x1b
        /*00ae*/ 	.short	0x00ff


	//----- nvinfo : EIATTR_MERCURY_ISA_VERSION
	.align		4
        /*00b0*/ 	.byte	0x03, 0x5f
        /*00b2*/ 	.short	0x0101


	//----- nvinfo : EIATTR_VRC_CTA_INIT_COUNT
	.align		4
        /*00b4*/ 	.byte	0x02, 0x4a
	.zero		1
	.zero		1


	//----- nvinfo : EIATTR_EXIT_INSTR_OFFSETS
	.align		4
        /*00b8*/ 	.byte	0x04, 0x1c
        /*00ba*/ 	.short	(.L_31 - .L_30)


	//   ....[0]....
.L_30:
        /*00bc*/ 	.word	0x00003ba0


	//----- nvinfo : EIATTR_CRS_STACK_SIZE
	.align		4
.L_31:
        /*00c0*/ 	.byte	0x04, 0x1e
        /*00c2*/ 	.short	(.L_33 - .L_32)
.L_32:
        /*00c4*/ 	.word	0x00000000


	//----- nvinfo : EIATTR_CBANK_PARAM_SIZE
	.align		4
.L_33:
        /*00c8*/ 	.byte	0x03, 0x19
        /*00ca*/ 	.short	0x0044


	//----- nvinfo : EIATTR_PARAM_CBANK
	.align		4
        /*00cc*/ 	.byte	0x04, 0x0a
        /*00ce*/ 	.short	(.L_35 - .L_34)
	.align		4
.L_34:
        /*00d0*/ 	.word	index@(.nv.constant0._Z9mlem_stepP5voxelS0_P6sensorS2_PfS3_Pbiii)
        /*00d4*/ 	.short	0x0380
        /*00d6*/ 	.short	0x0044


	//----- nvinfo : EIATTR_SW_WAR
	.align		4
.L_35:
        /*00d8*/ 	.byte	0x04, 0x36
        /*00da*/ 	.short	(.L_37 - .L_36)
.L_36:
        /*00dc*/ 	.word	0x00000008
.L_37:


//--------------------- .nv.callgraph             --------------------------
	.section	.nv.callgraph,"",@"SHT_CUDA_CALLGRAPH"
	.align	4
	.sectionentsize	8
	.align		4
        /*0000*/ 	.word	0x00000000
	.align		4
        /*0004*/ 	.word	0xffffffff
	.align		4
        /*0008*/ 	.word	0x00000000
	.align		4
        /*000c*/ 	.word	0xfffffffe
	.align		4
        /*0010*/ 	.word	0x00000000
	.align		4
        /*0014*/ 	.word	0xfffffffd
	.align		4
        /*0018*/ 	.word	0x00000000
	.align		4
        /*001c*/ 	.word	0xfffffffc


//--------------------- .text._Z9mlem_stepP5voxelS0_P6sensorS2_PfS3_Pbiii --------------------------
	.section	.text._Z9mlem_stepP5voxelS0_P6sensorS2_PfS3_Pbiii,"ax",@progbits
	.align	128
        .global         _Z9mlem_stepP5voxelS0_P6sensorS2_PfS3_Pbiii
        .type           _Z9mlem_stepP5voxelS0_P6sensorS2_PfS3_Pbiii,@function
        .size           _Z9mlem_stepP5voxelS0_P6sensorS2_PfS3_Pbiii,(.L_x_39 - _Z9mlem_stepP5voxelS0_P6sensorS2_PfS3_Pbiii)
        .other          _Z9mlem_stepP5voxelS0_P6sensorS2_PfS3_Pbiii,@"STO_CUDA_ENTRY STV_DEFAULT"
_Z9mlem_stepP5voxelS0_P6sensorS2_PfS3_Pbiii:
.text._Z9mlem_stepP5voxelS0_P6sensorS2_PfS3_Pbiii:
[----:B------:R-:W-:Y:S01]  /*0000*/  LDC R1, c[0x0][0x37c] ;  /* 0x0000df00ff017b82 */ /* 0x000fe20000000800 */
[----:B------:R-:W0:Y:S01]  /*0010*/  LDCU UR4, c[0x0][0x3bc] ;  /* 0x00007780ff0477ac */ /* 0x000e220008000800 */
[----:B------:R-:W-:Y:S01]  /*0020*/  IMAD.MOV.U32 R4, RZ, RZ, RZ ;  /* 0x000000ffff047224 */ /* 0x000fe200078e00ff */
[----:B------:R-:W1:Y:S01]  /*0030*/  LDCU.64 UR10, c[0x0][0x358] ;  /* 0x00006b00ff0a77ac */ /* 0x000e620008000a00 */
[----:B0-----:R-:W-:-:S09]  /*0040*/  UISETP.GE.AND UP0, UPT, UR4, 0x1, UPT ;  /* 0x000000010400788c */ /* 0x001fd2000bf06270 */
[----:B-1----:R-:W-:Y:S05]  /*0050*/  BRA.U !UP0, `(.L_x_0) ;  /* 0x0000001d08087547 */ /* 0x002fea000b800000 */
[----:B------:R-:W0:Y:S01]  /*0060*/  S2R R2, SR_CTAID.X ;  /* 0x0000000000027919 */ /* 0x000e220000002500 */
[----:B------:R-:W-:Y:S01]  /*0070*/  UIADD3 UR5, UPT, UPT, UR4, -0x1, URZ ;  /* 0xffffffff04057890 */ /* 0x000fe2000fffe0ff */
[----:B------:R-:W-:Y:S02]  /*0080*/  HFMA2 R0, -RZ, RZ, 0, 0 ;  /* 0x00000000ff007431 */ /* 0x000fe400000001ff */
[----:B------:R-:W-:Y:S01]  /*0090*/  IMAD.MOV.U32 R4, RZ, RZ, RZ ;  /* 0x000000ffff047224 */ /* 0x000fe200078e00ff */
[----:B------:R-:W-:Y:S02]  /*00a0*/  ULOP3.LUT UR6, UR4, 0xf, URZ, 0xc0, !UPT ;  /* 0x0000000f04067892 */ /* 0x000fe4000f8ec0ff */
[----:B------:R-:W-:Y:S01]  /*00b0*/  UISETP.GE.U32.AND UP0, UPT, UR5, 0xf, UPT ;  /* 0x0000000f0500788c */ /* 0x000fe2000bf06070 */
[----:B0-----:R-:W-:-:S08]  /*00c0*/  IMAD R2, R2, UR4, RZ ;  /* 0x0000000402027c24 */ /* 0x001fd0000f8e02ff */
[----:B------:R-:W-:Y:S05]  /*00d0*/  BRA.U !UP0, `(.L_x_1) ;  /* 0x0000001108b87547 */ /* 0x000fea000b800000 */
[----:B------:R-:W0:Y:S01]  /*00e0*/  LDCU.64 UR8, c[0x0][0x3b0] ;  /* 0x00007600ff0877ac */ /* 0x000e220008000a00 */
[C---:B------:R-:W-:Y:S01]  /*00f0*/  VIADD R3, R2.reuse, 0x1 ;  /* 0x0000000102037836 */ /* 0x040fe20000000000 */
[----:B0-----:R-:W-:-:S04]  /*0100*/  IADD3 R4, P0, PT, R2, UR8, RZ ;  /* 0x0000000802047c10 */ /* 0x001fc8000ff1e0ff */
[----:B------:R-:W-:Y:S02]  /*0110*/  IADD3.X R5, PT, PT, RZ, UR9, RZ, P0, !PT ;  /* 0x00000009ff057c10 */ /* 0x000fe400087fe4ff */
[----:B------:R-:W-:-:S03]  /*0120*/  IADD3 R6, P0, PT, R3, UR8, RZ ;  /* 0x0000000803067c10 */ /* 0x000fc6000ff1e0ff */
[----:B------:R-:W2:Y:S02]  /*0130*/  LDG.E.U8 R4, desc[UR10][R4.64] ;  /* 0x0000000a04047981 */ /* 0x000ea4000c1e1100 */
[----:B------:R-:W-:-:S05]  /*0140*/  IMAD.X R7, RZ, RZ, UR9, P0 ;  /* 0x00000009ff077e24 */ /* 0x000fca00080e06ff */
[----:B------:R0:W3:Y:S01]  /*0150*/  LDG.E.U8 R6, desc[UR10][R6.64] ;  /* 0x0000000a06067981 */ /* 0x0000e2000c1e1100 */
[C---:B------:R-:W-:Y:S02]  /*0160*/  IADD3 R21, PT, PT, R2.reuse, 0x2, RZ ;  /* 0x0000000202157810 */ /* 0x040fe40007ffe0ff */
[----:B------:R-:W-:Y:S02]  /*0170*/  IADD3 R18, PT, PT, R2, 0x3, RZ ;  /* 0x0000000302127810 */ /* 0x000fe40007ffe0ff */
[----:B------:R-:W-:-:S05]  /*0180*/  IADD3 R8, P1, PT, R21, UR8, RZ ;  /* 0x0000000815087c10 */ /* 0x000fca000ff3e0ff */
[----:B------:R-:W-:Y:S01]  /*0190*/  IMAD.X R9, RZ, RZ, UR9, P1 ;  /* 0x00000009ff097e24 */ /* 0x000fe200088e06ff */
[----:B------:R-:W-:Y:S01]  /*01a0*/  IADD3 R12, P1, PT, R18, UR8, RZ ;  /* 0x00000008120c7c10 */ /* 0x000fe2000ff3e0ff */
[----:B0-----:R-:W-:-:S03]  /*01b0*/  VIADD R7, R2, 0x4 ;  /* 0x0000000402077836 */ /* 0x001fc60000000000 */
[----:B------:R-:W4:Y:S01]  /*01c0*/  LDG.E.U8 R0, desc[UR10][R8.64] ;  /* 0x0000000a08007981 */ /* 0x000f22000c1e1100 */
[----:B------:R-:W-:Y:S02]  /*01d0*/  IADD3.X R13, PT, PT, RZ, UR9, RZ, P1, !PT ;  /* 0x00000009ff0d7c10 */ /* 0x000fe40008ffe4ff */
[----:B------:R-:W-:-:S04]  /*01e0*/  IADD3 R24, P1, PT, R7, UR8, RZ ;  /* 0x0000000807187c10 */ /* 0x000fc8000ff3e0ff */
[----:B------:R-:W-:Y:S01]  /*01f0*/  IADD3.X R25, PT, PT, RZ, UR9, RZ, P1, !PT ;  /* 0x00000009ff197c10 */ /* 0x000fe20008ffe4ff */
[----:B------:R-:W-:Y:S01]  /*0200*/  VIADD R20, R2, 0x5 ;  /* 0x0000000502147836 */ /* 0x000fe20000000000 */
[----:B------:R-:W5:Y:S04]  /*0210*/  LDG.E.U8 R13, desc[UR10][R12.64] ;  /* 0x0000000a0c0d7981 */ /* 0x000f68000c1e1100 */
[----:B------:R-:W5:Y:S01]  /*0220*/  LDG.E.U8 R24, desc[UR10][R24.64] ;  /* 0x0000000a18187981 */ /* 0x000f62000c1e1100 */
[----:B------:R-:W-:-:S04]  /*0230*/  IADD3 R10, P3, PT, R20, UR8, RZ ;  /* 0x00000008140a7c10 */ /* 0x000fc8000ff7e0ff */
[----:B------:R-:W-:Y:S01]  /*0240*/  IADD3.X R11, PT, PT, RZ, UR9, RZ, P3, !PT ;  /* 0x00000009ff0b7c10 */ /* 0x000fe20009ffe4ff */
[----:B------:R-:W-:-:S04]  /*0250*/  VIADD R16, R2, 0x6 ;  /* 0x0000000602107836 */ /* 0x000fc80000000000 */
[----:B------:R-:W5:Y:S01]  /*0260*/  LDG.E.U8 R9, desc[UR10][R10.64] ;  /* 0x0000000a0a097981 */ /* 0x000f62000c1e1100 */
[----:B------:R-:W-:-:S04]  /*0270*/  IADD3 R30, P1, PT, R16, UR8, RZ ;  /* 0x00000008101e7c10 */ /* 0x000fc8000ff3e0ff */
[----:B------:R-:W-:-:S05]  /*0280*/  IADD3.X R31, PT, PT, RZ, UR9, RZ, P1, !PT ;  /* 0x00000009ff1f7c10 */ /* 0x000fca0008ffe4ff */
[----:B------:R-:W5:Y:S01]  /*0290*/  LDG.E.U8 R19, desc[UR10][R30.64] ;  /* 0x0000000a1e137981 */ /* 0x000f62000c1e1100 */
[----:B------:R-:W-:Y:S02]  /*02a0*/  IADD3 R28, PT, PT, R2, 0x8, RZ ;  /* 0x00000008021c7810 */ /* 0x000fe40007ffe0ff */
[----:B--2---:R-:W-:Y:S02]  /*02b0*/  ISETP.NE.AND P0, PT, R4, RZ, PT ;  /* 0x000000ff0400720c */ /* 0x004fe40003f05270 */
[----:B---3--:R-:W-:-:S11]  /*02c0*/  ISETP.NE.AND P2, PT, R6, RZ, PT ;  /* 0x000000ff0600720c */ /* 0x008fd60003f45270 */
[----:B------:R-:W0:Y:S08]  /*02d0*/  @P0 LDC.64 R14, c[0x0][0x3a8] ;  /* 0x0000ea00ff0e0b82 */ /* 0x000e300000000a00 */
[----:B------:R-:W1:Y:S01]  /*02e0*/  @P2 LDC.64 R4, c[0x0][0x3a8] ;  /* 0x0000ea00ff042b82 */ /* 0x000e620000000a00 */
[----:B0-----:R-:W-:-:S06]  /*02f0*/  @P0 IMAD.WIDE.U32 R14, R2, 0x4, R14 ;  /* 0x00000004020e0825 */ /* 0x001fcc00078e000e */
[----:B------:R-:W2:Y:S01]  /*0300*/  @P0 LDG.E R15, desc[UR10][R14.64] ;  /* 0x0000000a0e0f0981 */ /* 0x000ea2000c1e1900 */
[----:B-1----:R-:W-:-:S04]  /*0310*/  @P2 IMAD.WIDE.U32 R22, R3, 0x4, R4 ;  /* 0x0000000403162825 */ /* 0x002fc800078e0004 */
[----:B------:R-:W-:Y:S02]  /*0320*/  VIADD R3, R2, 0x7 ;  /* 0x0000000702037836 */ /* 0x000fe40000000000 */
[----:B------:R-:W3:Y:S03]  /*0330*/  @P2 LDG.E R22, desc[UR10][R22.64] ;  /* 0x0000000a16162981 */ /* 0x000ee6000c1e1900 */
[----:B------:R-:W-:-:S05]  /*0340*/  IADD3 R26, P1, PT, R3, UR8, RZ ;  /* 0x00000008031a7c10 */ /* 0x000fca000ff3e0ff */
[----:B------:R-:W-:-:S05]  /*0350*/  IMAD.X R27, RZ, RZ, UR9, P1 ;  /* 0x00000009ff1b7e24 */ /* 0x000fca00088e06ff */
[----:B------:R-:W3:Y:S01]  /*0360*/  LDG.E.U8 R8, desc[UR10][R26.64] ;  /* 0x0000000a1a087981 */ /* 0x000ee2000c1e1100 */
[----:B------:R-:W-:-:S05]  /*0370*/  IADD3 R4, P1, PT, R28, UR8, RZ ;  /* 0x000000081c047c10 */ /* 0x000fca000ff3e0ff */
[----:B------:R-:W-:-:S05]  /*0380*/  IMAD.X R5, RZ, RZ, UR9, P1 ;  /* 0x00000009ff057e24 */ /* 0x000fca00088e06ff */
[----:B------:R0:W3:Y:S01]  /*0390*/  LDG.E.U8 R17, desc[UR10][R4.64] ;  /* 0x0000000a04117981 */ /* 0x0000e2000c1e1100 */
[----:B----4-:R-:W-:Y:S02]  /*03a0*/  ISETP.NE.AND P6, PT, R0, RZ, PT ;  /* 0x000000ff0000720c */ /* 0x010fe40003fc5270 */
[----:B------:R-:W-:Y:S02]  /*03b0*/  IADD3 R0, PT, PT, R2, 0x9, RZ ;  /* 0x0000000902007810 */ /* 0x000fe40007ffe0ff */
[----:B-----5:R-:W-:Y:S01]  /*03c0*/  ISETP.NE.AND P5, PT, R24, RZ, PT ;  /* 0x000000ff1800720c */ /* 0x020fe20003fa5270 */
[----:B------:R-:W-:Y:S01]  /*03d0*/  VIADD R6, R2, 0xa ;  /* 0x0000000a02067836 */ /* 0x000fe20000000000 */
[----:B0-----:R-:W-:-:S07]  /*03e0*/  IADD3 R4, P1, PT, R0, UR8, RZ ;  /* 0x0000000800047c10 */ /* 0x001fce000ff3e0ff */
[----:B------:R-:W0:Y:S01]  /*03f0*/  @P6 LDC.64 R10, c[0x0][0x3a8] ;  /* 0x0000ea00ff0a6b82 */ /* 0x000e220000000a00 */
[----:B------:R-:W-:Y:S02]  /*0400*/  IADD3.X R5, PT, PT, RZ, UR9, RZ, P1, !PT ;  /* 0x00000009ff057c10 */ /* 0x000fe40008ffe4ff */
[----:B------:R-:W-:Y:S02]  /*0410*/  ISETP.NE.AND P1, PT, R13, RZ, PT ;  /* 0x000000ff0d00720c */ /* 0x000fe40003f25270 */
[----:B------:R-:W-:Y:S01]  /*0420*/  IADD3 R12, P3, PT, R6, UR8, RZ ;  /* 0x00000008060c7c10 */ /* 0x000fe2000ff7e0ff */
[----:B------:R1:W4:Y:S02]  /*0430*/  LDG.E.U8 R25, desc[UR10][R4.64] ;  /* 0x0000000a04197981 */ /* 0x000324000c1e1100 */
[----:B------:R-:W5:Y:S02]  /*0440*/  @P5 LDC.64 R26, c[0x0][0x3a8] ;  /* 0x0000ea00ff1a5b82 */ /* 0x000f640000000a00 */
[----:B------:R-:W-:Y:S01]  /*0450*/  IMAD.X R13, RZ, RZ, UR9, P3 ;  /* 0x00000009ff0d7e24 */ /* 0x000fe200098e06ff */
[----:B------:R-:W-:-:S04]  /*0460*/  ISETP.NE.AND P4, PT, R9, RZ, PT ;  /* 0x000000ff0900720c */ /* 0x000fc80003f85270 */
[----:B------:R1:W4:Y:S02]  /*0470*/  LDG.E.U8 R23, desc[UR10][R12.64] ;  /* 0x0000000a0c177981 */ /* 0x000324000c1e1100 */
[----:B-1----:R-:W-:Y:S01]  /*0480*/  IADD3 R5, PT, PT, R2, 0xb, RZ ;  /* 0x0000000b02057810 */ /* 0x002fe20007ffe0ff */
[----:B------:R-:W-:-:S03]  /*0490*/  IMAD.MOV.U32 R4, RZ, RZ, RZ ;  /* 0x000000ffff047224 */ /* 0x000fc600078e00ff */
[----:B------:R-:W-:Y:S01]  /*04a0*/  IADD3 R14, P3, PT, R5, UR8, RZ ;  /* 0x00000008050e7c10 */ /* 0x000fe2000ff7e0ff */
[----:B------:R-:W1:Y:S01]  /*04b0*/  @P1 LDC.64 R12, c[0x0][0x3a8] ;  /* 0x0000ea00ff0c1b82 */ /* 0x000e620000000a00 */
[----:B0-----:R-:W-:-:S04]  /*04c0*/  @P6 IMAD.WIDE.U32 R10, R21, 0x4, R10 ;  /* 0x00000004150a6825 */ /* 0x001fc800078e000a */
[C---:B------:R-:W-:Y:S02]  /*04d0*/  VIADD R9, R2.reuse, 0xc ;  /* 0x0000000c02097836 */ /* 0x040fe40000000000 */
[----:B-----5:R-:W-:Y:S01]  /*04e0*/  @P5 IMAD.WIDE.U32 R26, R7, 0x4, R26 ;  /* 0x00000004071a5825 */ /* 0x020fe200078e001a */
[----:B------:R0:W5:Y:S03]  /*04f0*/  @P6 LDG.E R10, desc[UR10][R10.64] ;  /* 0x0000000a0a0a6981 */ /* 0x000166000c1e1900 */
[----:B------:R-:W-:Y:S02]  /*0500*/  VIADD R7, R2, 0xe ;  /* 0x0000000e02077836 */ /* 0x000fe40000000000 */
[----:B-1----:R-:W-:-:S05]  /*0510*/  @P1 IMAD.WIDE.U32 R12, R18, 0x4, R12 ;  /* 0x00000004120c1825 */ /* 0x002fca00078e000c */
[----:B------:R-:W4:Y:S01]  /*0520*/  @P1 LDG.E R24, desc[UR10][R12.64] ;  /* 0x0000000a0c181981 */ /* 0x000f22000c1e1900 */
[----:B0-----:R-:W-:Y:S01]  /*0530*/  P2R R11, PR, RZ, 0x40 ;  /* 0x00000040ff0b7803 */ /* 0x001fe20000000000 */
[----:B--2---:R-:W-:Y:S01]  /*0540*/  @P0 FADD R4, RZ, R15 ;  /* 0x0000000fff040221 */ /* 0x004fe20000000000 */
[----:B------:R-:W-:Y:S02]  /*0550*/  IADD3.X R15, PT, PT, RZ, UR9, RZ, P3, !PT ;  /* 0x00000009ff0f7c10 */ /* 0x000fe40009ffe4ff */
[----:B------:R-:W-:-:S03]  /*0560*/  ISETP.NE.AND P3, PT, R19, RZ, PT ;  /* 0x000000ff1300720c */ /* 0x000fc60003f65270 */
[----:B------:R0:W2:Y:S01]  /*0570*/  LDG.E.U8 R21, desc[UR10][R14.64] ;  /* 0x0000000a0e157981 */ /* 0x0000a2000c1e1100 */
[----:B------:R-:W-:Y:S01]  /*0580*/  IADD3 R30, P0, PT, R9, UR8, RZ ;  /* 0x00000008091e7c10 */ /* 0x000fe2000ff1e0ff */
[----:B0-----:R-:W0:Y:S01]  /*0590*/  @P4 LDC.64 R14, c[0x0][0x3a8] ;  /* 0x0000ea00ff0e4b82 */ /* 0x001e220000000a00 */
[----:B---3--:R-:W-:Y:S02]  /*05a0*/  @P2 FADD R4, R4, R22 ;  /* 0x0000001604042221 */ /* 0x008fe40000000000 */
[----:B------:R-:W-:Y:S01]  /*05b0*/  IADD3.X R31, PT, PT, RZ, UR9, RZ, P0, !PT ;  /* 0x00000009ff1f7c10 */ /* 0x000fe200087fe4ff */
[----:B------:R1:W3:Y:S01]  /*05c0*/  @P5 LDG.E R22, desc[UR10][R26.64] ;  /* 0x0000000a1a165981 */ /* 0x0002e2000c1e1900 */
[----:B------:R-:W-:Y:S01]  /*05d0*/  ISETP.NE.AND P2, PT, R8, RZ, PT ;  /* 0x000000ff0800720c */ /* 0x000fe20003f45270 */
[----:B------:R-:W-:Y:S02]  /*05e0*/  VIADD R8, R2, 0xd ;  /* 0x0000000d02087836 */ /* 0x000fe40000000000 */
[----:B------:R1:W2:Y:S02]  /*05f0*/  LDG.E.U8 R19, desc[UR10][R30.64] ;  /* 0x0000000a1e137981 */ /* 0x0002a4000c1e1100 */
[----:B-1----:R-:W1:Y:S01]  /*0600*/  @P3 LDC.64 R26, c[0x0][0x3a8] ;  /* 0x0000ea00ff1a3b82 */ /* 0x002e620000000a00 */
[----:B------:R-:W-:-:S04]  /*0610*/  IADD3 R30, P0, PT, R8, UR8, RZ ;  /* 0x00000008081e7c10 */ /* 0x000fc8000ff1e0ff */
[----:B------:R-:W-:Y:S02]  /*0620*/  IADD3.X R31, PT, PT, RZ, UR9, RZ, P0, !PT ;  /* 0x00000009ff1f7c10 */ /* 0x000fe400087fe4ff */
[----:B------:R-:W-:Y:S01]  /*0630*/  IADD3 R12, P0, PT, R7, UR8, RZ ;  /* 0x00000008070c7c10 */ /* 0x000fe2000ff1e0ff */
[----:B0-----:R-:W-:Y:S02]  /*0640*/  @P4 IMAD.WIDE.U32 R14, R20, 0x4, R14 ;  /* 0x00000004140e4825 */ /* 0x001fe400078e000e */
[----:B------:R-:W2:Y:S01]  /*0650*/  LDG.E.U8 R18, desc[UR10][R30.64] ;  /* 0x0000000a1e127981 */ /* 0x000ea2000c1e1100 */
[----:B------:R-:W-:Y:S02]  /*0660*/  IADD3.X R13, PT, PT, RZ, UR9, RZ, P0, !PT ;  /* 0x00000009ff0d7c10 */ /* 0x000fe400087fe4ff */
[----:B------:R-:W-:Y:S01]  /*0670*/  ISETP.NE.AND P0, PT, R17, RZ, PT ;  /* 0x000000ff1100720c */ /* 0x000fe20003f05270 */
[----:B------:R0:W2:Y:S04]  /*0680*/  @P4 LDG.E R20, desc[UR10][R14.64] ;  /* 0x0000000a0e144981 */ /* 0x0000a8000c1e1900 */
[----:B------:R-:W2:Y:S01]  /*0690*/  LDG.E.U8 R12, desc[UR10][R12.64] ;  /* 0x0000000a0c0c7981 */ /* 0x000ea2000c1e1100 */
[----:B0-----:R-:W0:Y:S01]  /*06a0*/  @P2 LDC.64 R14, c[0x0][0x3a8] ;  /* 0x0000ea00ff0e2b82 */ /* 0x001e220000000a00 */
[----:B-1----:R-:W-:-:S07]  /*06b0*/  @P3 IMAD.WIDE.U32 R26, R16, 0x4, R26 ;  /* 0x00000004101a3825 */ /* 0x002fce00078e001a */
[----:B------:R-:W1:Y:S01]  /*06c0*/  @P0 LDC.64 R16, c[0x0][0x3a8] ;  /* 0x0000ea00ff100b82 */ /* 0x000e620000000a00 */
[----:B0-----:R-:W-:Y:S02]  /*06d0*/  @P2 IMAD.WIDE.U32 R14, R3, 0x4, R14 ;  /* 0x00000004030e2825 */ /* 0x001fe400078e000e */
[----:B------:R0:W2:Y:S02]  /*06e0*/  @P3 LDG.E R3, desc[UR10][R26.64] ;  /* 0x0000000a1a033981 */ /* 0x0000a4000c1e1900 */
[----:B0-----:R-:W-:Y:S02]  /*06f0*/  VIADD R27, R2, 0xf ;  /* 0x0000000f021b7836 */ /* 0x001fe40000000000 */
[----:B------:R0:W2:Y:S01]  /*0700*/  @P2 LDG.E R26, desc[UR10][R14.64] ;  /* 0x0000000a0e1a2981 */ /* 0x0000a2000c1e1900 */
[----:B-1----:R-:W-:-:S06]  /*0710*/  @P0 IMAD.WIDE.U32 R16, R28, 0x4, R16 ;  /* 0x000000041c100825 */ /* 0x002fcc00078e0010 */
[----:B------:R-:W2:Y:S01]  /*0720*/  @P0 LDG.E R16, desc[UR10][R16.64] ;  /* 0x0000000a10100981 */ /* 0x000ea2000c1e1900 */
[----:B0-----:R-:W-:-:S04]  /*0730*/  IADD3 R14, P6, PT, R27, UR8, RZ ;  /* 0x000000081b0e7c10 */ /* 0x001fc8000ffde0ff */
[----:B------:R-:W-:-:S05]  /*0740*/  IADD3.X R15, PT, PT, RZ, UR9, RZ, P6, !PT ;  /* 0x00000009ff0f7c10 */ /* 0x000fca000b7fe4ff */
[----:B------:R0:W2:Y:S01]  /*0750*/  LDG.E.U8 R28, desc[UR10][R14.64] ;  /* 0x0000000a0e1c7981 */ /* 0x0000a2000c1e1100 */
[----:B------:R-:W-:-:S13]  /*0760*/  ISETP.NE.AND P6, PT, R11, RZ, PT ;  /* 0x000000ff0b00720c */ /* 0x000fda0003fc5270 */
[----:B-----5:R-:W-:Y:S01]  /*0770*/  @P6 FADD R4, R4, R10 ;  /* 0x0000000a04046221 */ /* 0x020fe20000000000 */
[----:B----4-:R-:W-:-:S03]  /*0780*/  ISETP.NE.AND P6, PT, R25, RZ, PT ;  /* 0x000000ff1900720c */ /* 0x010fc60003fc5270 */
[----:B------:R-:W-:Y:S01]  /*0790*/  @P1 FADD R4, R4, R24 ;  /* 0x0000001804041221 */ /* 0x000fe20000000000 */
[----:B------:R-:W-:-:S09]  /*07a0*/  ISETP.NE.AND P1, PT, R23, RZ, PT ;  /* 0x000000ff1700720c */ /* 0x000fd20003f25270 */
[----:B------:R-:W1:Y:S08]  /*07b0*/  @P6 LDC.64 R10, c[0x0][0x3a8] ;  /* 0x0000ea00ff0a6b82 */ /* 0x000e700000000a00 */
[----:B0-----:R-:W0:Y:S02]  /*07c0*/  @P1 LDC.64 R14, c[0x0][0x3a8] ;  /* 0x0000ea00ff0e1b82 */ /* 0x001e240000000a00 */
[----:B0-----:R-:W-:-:S06]  /*07d0*/  @P1 IMAD.WIDE.U32 R14, R6, 0x4, R14 ;  /* 0x00000004060e1825 */ /* 0x001fcc00078e000e */
[----:B------:R-:W4:Y:S01]  /*07e0*/  @P1 LDG.E R15, desc[UR10][R14.64] ;  /* 0x0000000a0e0f1981 */ /* 0x000f22000c1e1900 */
[----:B---3--:R-:W-:Y:S01]  /*07f0*/  @P5 FADD R4, R4, R22 ;  /* 0x0000001604045221 */ /* 0x008fe20000000000 */
[----:B--2---:R-:W-:Y:S01]  /*0800*/  ISETP.NE.AND P5, PT, R21, RZ, PT ;  /* 0x000000ff1500720c */ /* 0x004fe20003fa5270 */
[----:B-1----:R-:W-:-:S06]  /*0810*/  @P6 IMAD.WIDE.U32 R22, R0, 0x4, R10 ;  /* 0x0000000400166825 */ /* 0x002fcc00078e000a */
[----:B------:R-:W2:Y:S01]  /*0820*/  @P6 LDG.E R23, desc[UR10][R22.64] ;  /* 0x0000000a16176981 */ /* 0x000ea2000c1e1900 */
[----:B------:R-:W-:Y:S01]  /*0830*/  @P4 FADD R4, R4, R20 ;  /* 0x0000001404044221 */ /* 0x000fe20000000000 */
[----:B------:R-:W-:-:S13]  /*0840*/  ISETP.NE.AND P4, PT, R19, RZ, PT ;  /* 0x000000ff1300720c */ /* 0x000fda0003f85270 */
[----:B------:R-:W0:Y:S01]  /*0850*/  @P4 LDC.64 R20, c[0x0][0x3a8] ;  /* 0x0000ea00ff144b82 */ /* 0x000e220000000a00 */
[----:B------:R-:W-:Y:S01]  /*0860*/  @P3 FADD R4, R4, R3 ;  /* 0x0000000304043221 */ /* 0x000fe20000000000 */
[----:B------:R-:W-:-:S06]  /*0870*/  ISETP.NE.AND P3, PT, R18, RZ, PT ;  /* 0x000000ff1200720c */ /* 0x000fcc0003f65270 */
[----:B------:R-:W1:Y:S01]  /*0880*/  @P5 LDC.64 R18, c[0x0][0x3a8] ;  /* 0x0000ea00ff125b82 */ /* 0x000e620000000a00 */
[----:B------:R-:W-:Y:S01]  /*0890*/  @P2 FADD R4, R4, R26 ;  /* 0x0000001a04042221 */ /* 0x000fe20000000000 */
[----:B------:R-:W-:-:S06]  /*08a0*/  ISETP.NE.AND P2, PT, R12, RZ, PT ;  /* 0x000000ff0c00720c */ /* 0x000fcc0003f45270 */
[----:B------:R-:W3:Y:S01]  /*08b0*/  @P3 LDC.64 R12, c[0x0][0x3a8] ;  /* 0x0000ea00ff0c3b82 */ /* 0x000ee20000000a00 */
[----:B------:R-:W-:-:S07]  /*08c0*/  @P0 FADD R4, R4, R16 ;  /* 0x0000001004040221 */ /* 0x000fce0000000000 */
[----:B------:R-:W5:Y:S01]  /*08d0*/  @P2 LDC.64 R16, c[0x0][0x3a8] ;  /* 0x0000ea00ff102b82 */ /* 0x000f620000000a00 */
[----:B------:R-:W-:Y:S01]  /*08e0*/  ISETP.NE.AND P0, PT, R28, RZ, PT ;  /* 0x000000ff1c00720c */ /* 0x000fe20003f05270 */
[----:B-1----:R-:W-:-:S04]  /*08f0*/  @P5 IMAD.WIDE.U32 R18, R5, 0x4, R18 ;  /* 0x0000000405125825 */ /* 0x002fc800078e0012 */
[----:B0-----:R-:W-:Y:S02]  /*0900*/  @P4 IMAD.WIDE.U32 R20, R9, 0x4, R20 ;  /* 0x0000000409144825 */ /* 0x001fe400078e0014 */
[----:B------:R-:W4:Y:S02]  /*0910*/  @P5 LDG.E R19, desc[UR10][R18.64] ;  /* 0x0000000a12135981 */ /* 0x000f24000c1e1900 */
[----:B---3--:R-:W-:Y:S02]  /*0920*/  @P3 IMAD.WIDE.U32 R12, R8, 0x4, R12 ;  /* 0x00000004080c3825 */ /* 0x008fe400078e000c */
[----:B------:R-:W3:Y:S02]  /*0930*/  @P4 LDG.E R21, desc[UR10][R20.64] ;  /* 0x0000000a14154981 */ /* 0x000ee4000c1e1900 */
[----:B------:R-:W0:Y:S02]  /*0940*/  @P0 LDC.64 R10, c[0x0][0x3a8] ;  /* 0x0000ea00ff0a0b82 */ /* 0x000e240000000a00 */
[----:B------:R-:W3:Y:S01]  /*0950*/  @P3 LDG.E R13, desc[UR10][R12.64] ;  /* 0x0000000a0c0d3981 */ /* 0x000ee2000c1e1900 */
[----:B-----5:R-:W-:-:S06]  /*0960*/  @P2 IMAD.WIDE.U32 R16, R7, 0x4, R16 ;  /* 0x0000000407102825 */ /* 0x020fcc00078e0010 */
[----:B------:R-:W5:Y:S01]  /*0970*/  @P2 LDG.E R17, desc[UR10][R16.64] ;  /* 0x0000000a10112981 */ /* 0x000f62000c1e1900 */
[----:B0-----:R-:W-:-:S06]  /*0980*/  @P0 IMAD.WIDE.U32 R10, R27, 0x4, R10 ;  /* 0x000000041b0a0825 */ /* 0x001fcc00078e000a */
[----:B------:R-:W5:Y:S01]  /*0990*/  @P0 LDG.E R11, desc[UR10][R10.64] ;  /* 0x0000000a0a0b0981 */ /* 0x000f62000c1e1900 */
[----:B------:R-:W-:-:S06]  /*09a0*/  ULOP3.LUT UR4, UR4, 0x7ffffff0, URZ, 0xc0, !UPT ;  /* 0x7ffffff004047892 */ /* 0x000fcc000f8ec0ff */
[----:B------:R-:W-:Y:S02]  /*09b0*/  IMAD.U32 R0, RZ, RZ, UR4 ;  /* 0x00000004ff007e24 */ /* 0x000fe4000f8e00ff */
[----:B--2---:R-:W-:-:S04]  /*09c0*/  @P6 FADD R4, R4, R23 ;  /* 0x0000001704046221 */ /* 0x004fc80000000000 */
[----:B----4-:R-:W-:Y:S01]  /*09d0*/  @P1 FADD R4, R4, R15 ;  /* 0x0000000f04041221 */ /* 0x010fe20000000000 */
[----:B------:R-:W-:-:S03]  /*09e0*/  ISETP.NE.AND P1, PT, R0, 0x10, PT ;  /* 0x000000100000780c */ /* 0x000fc60003f25270 */
[----:B------:R-:W-:-:S04]  /*09f0*/  @P5 FADD R4, R4, R19 ;  /* 0x0000001304045221 */ /* 0x000fc80000000000 */
[----:B---3--:R-:W-:-:S04]  /*0a00*/  @P4 FADD R4, R4, R21 ;  /* 0x0000001504044221 */ /* 0x008fc80000000000 */
[----:B------:R-:W-:-:S04]  /*0a10*/  @P3 FADD R4, R4, R13 ;  /* 0x0000000d04043221 */ /* 0x000fc80000000000 */
[----:B-----5:R-:W-:-:S04]  /*0a20*/  @P2 FADD R4, R4, R17 ;  /* 0x0000001104042221 */ /* 0x020fc80000000000 */
[----:B------:R-:W-:Y:S01]  /*0a30*/  @P0 FADD R4, R4, R11 ;  /* 0x0000000b04040221 */ /* 0x000fe20000000000 */
[----:B------:R-:W-:Y:S06]  /*0a40*/  @!P1 BRA `(.L_x_1) ;  /* 0x00000008005c9947 */ /* 0x000fec0003800000 */
[----:B------:R-:W-:Y:S01]  /*0a50*/  MOV R6, 0x10 ;  /* 0x0000001000067802 */ /* 0x000fe20000000f00 */
[----:B------:R-:W0:Y:S06]  /*0a60*/  LDCU.64 UR4, c[0x0][0x3b0] ;  /* 0x00007600ff0477ac */ /* 0x000e2c0008000a00 */
.L_x_2:
[----:B------:R-:W-:-:S05]  /*0a70*/  IMAD.IADD R18, R2, 0x1, R6 ;  /* 0x0000000102127824 */ /* 0x000fca00078e0206 */
[C---:B0-----:R-:W-:Y:S02]  /*0a80*/  IADD3 R10, P0, PT, R18.reuse, UR4, RZ ;  /* 0x00000004120a7c10 */ /* 0x041fe4000ff1e0ff */
[----:B------:R-:W-:-:S03]  /*0a90*/  IADD3 R3, PT, PT, R18, 0x1, RZ ;  /* 0x0000000112037810 */ /* 0x000fc60007ffe0ff */
[----:B------:R-:W-:Y:S01]  /*0aa0*/  IMAD.X R11, RZ, RZ, UR5, P0 ;  /* 0x00000005ff0b7e24 */ /* 0x000fe200080e06ff */
[----:B------:R-:W-:-:S04]  /*0ab0*/  IADD3 R14, P0, PT, R3, UR4, RZ ;  /* 0x00000004030e7c10 */ /* 0x000fc8000ff1e0ff */
[----:B------:R-:W-:Y:S01]  /*0ac0*/  IADD3.X R15, PT, PT, RZ, UR5, RZ, P0, !PT ;  /* 0x00000005ff0f7c10 */ /* 0x000fe200087fe4ff */
[----:B------:R0:W2:Y:S04]  /*0ad0*/  LDG.E.U8 R10, desc[UR10][R10.64] ;  /* 0x0000000a0a0a7981 */ /* 0x0000a8000c1e1100 */
[----:B------:R-:W3:Y:S01]  /*0ae0*/  LDG.E.U8 R14, desc[UR10][R14.64] ;  /* 0x0000000a0e0e7981 */ /* 0x000ee2000c1e1100 */
[----:B------:R-:W-:-:S05]  /*0af0*/  VIADD R13, R18, 0x2 ;  /* 0x00000002120d7836 */ /* 0x000fca0000000000 */
[----:B------:R-:W-:-:S04]  /*0b00*/  IADD3 R16, P0, PT, R13, UR4, RZ ;  /* 0x000000040d107c10 */ /* 0x000fc8000ff1e0ff */
[----:B------:R-:W-:Y:S01]  /*0b10*/  IADD3.X R17, PT, PT, RZ, UR5, RZ, P0, !PT ;  /* 0x00000005ff117c10 */ /* 0x000fe200087fe4ff */
[----:B------:R-:W-:-:S04]  /*0b20*/  VIADD R21, R18, 0x3 ;  /* 0x0000000312157836 */ /* 0x000fc80000000000 */
[----:B------:R-:W4:Y:S01]  /*0b30*/  LDG.E.U8 R16, desc[UR10][R16.64] ;  /* 0x0000000a10107981 */ /* 0x000f22000c1e1100 */
[----:B------:R-:W-:Y:S02]  /*0b40*/  IADD3 R8, P1, PT, R21, UR4, RZ ;  /* 0x0000000415087c10 */ /* 0x000fe4000ff3e0ff */
[----:B------:R-:W-:-:S03]  /*0b50*/  IADD3 R12, PT, PT, R18, 0x4, RZ ;  /* 0x00000004120c7810 */ /* 0x000fc60007ffe0ff */
[----:B------:R-:W-:Y:S01]  /*0b60*/  IMAD.X R9, RZ, RZ, UR5, P1 ;  /* 0x00000005ff097e24 */ /* 0x000fe200088e06ff */
[----:B------:R-:W-:Y:S02]  /*0b70*/  IADD3 R22, P1, PT, R12, UR4, RZ ;  /* 0x000000040c167c10 */ /* 0x000fe4000ff3e0ff */
[----:B0-----:R-:W-:Y:S02]  /*0b80*/  IADD3 R11, PT, PT, R18, 0x5, RZ ;  /* 0x00000005120b7810 */ /* 0x001fe40007ffe0ff */
[----:B------:R0:W5:Y:S01]  /*0b90*/  LDG.E.U8 R5, desc[UR10][R8.64] ;  /* 0x0000000a08057981 */ /* 0x000162000c1e1100 */
[----:B------:R-:W-:Y:S01]  /*0ba0*/  IMAD.X R23, RZ, RZ, UR5, P1 ;  /* 0x00000005ff177e24 */ /* 0x000fe200088e06ff */
[----:B0-----:R-:W-:-:S04]  /*0bb0*/  IADD3 R8, P3, PT, R11, UR4, RZ ;  /* 0x000000040b087c10 */ /* 0x001fc8000ff7e0ff */
[----:B------:R-:W-:Y:S01]  /*0bc0*/  IADD3.X R9, PT, PT, RZ, UR5, RZ, P3, !PT ;  /* 0x00000005ff097c10 */ /* 0x000fe20009ffe4ff */
[C---:B------:R-:W-:Y:S02]  /*0bd0*/  VIADD R29, R18.reuse, 0x6 ;  /* 0x00000006121d7836 */ /* 0x040fe40000000000 */
[C---:B------:R-:W-:Y:S02]  /*0be0*/  VIADD R19, R18.reuse, 0x7 ;  /* 0x0000000712137836 */ /* 0x040fe40000000000 */
[----:B------:R-:W-:Y:S01]  /*0bf0*/  VIADD R28, R18, 0x8 ;  /* 0x00000008121c7836 */ /* 0x000fe20000000000 */
[----:B--2---:R-:W-:Y:S02]  /*0c00*/  ISETP.NE.AND P2, PT, R10, RZ, PT ;  /* 0x000000ff0a00720c */ /* 0x004fe40003f45270 */
[----:B------:R-:W2:Y:S01]  /*0c10*/  LDG.E.U8 R10, desc[UR10][R22.64] ;  /* 0x0000000a160a7981 */ /* 0x000ea2000c1e1100 */
[----:B---3--:R-:W-:-:S03]  /*0c20*/  ISETP.NE.AND P0, PT, R14, RZ, PT ;  /* 0x000000ff0e00720c */ /* 0x008fc60003f05270 */
[----:B------:R0:W3:Y:S07]  /*0c30*/  LDG.E.U8 R23, desc[UR10][R8.64] ;  /* 0x0000000a08177981 */ /* 0x0000ee000c1e1100 */
[----:B------:R-:W1:Y:S08]  /*0c40*/  @P2 LDC.64 R24, c[0x0][0x3a8] ;  /* 0x0000ea00ff182b82 */ /* 0x000e700000000a00 */
[----:B------:R-:W4:Y:S01]  /*0c50*/  @P0 LDC.64 R14, c[0x0][0x3a8] ;  /* 0x0000ea00ff0e0b82 */ /* 0x000f220000000a00 */
[----:B0-----:R-:W-:-:S04]  /*0c60*/  IADD3 R8, P1, PT, R29, UR4, RZ ;  /* 0x000000041d087c10 */ /* 0x001fc8000ff3e0ff */
[----:B------:R-:W-:-:S06]  /*0c70*/  IADD3.X R9, PT, PT, RZ, UR5, RZ, P1, !PT ;  /* 0x00000005ff097c10 */ /* 0x000fcc0008ffe4ff */
[----:B------:R-:W3:Y:S01]  /*0c80*/  LDG.E.U8 R9, desc[UR10][R8.64] ;  /* 0x0000000a08097981 */ /* 0x000ee2000c1e1100 */
[----:B-1----:R-:W-:-:S05]  /*0c90*/  @P2 IMAD.WIDE.U32 R24, R18, 0x4, R24 ;  /* 0x0000000412182825 */ /* 0x002fca00078e0018 */
[----:B------:R-:W3:Y:S01]  /*0ca0*/  @P2 LDG.E R22, desc[UR10][R24.64] ;  /* 0x0000000a18162981 */ /* 0x000ee2000c1e1900 */
[----:B----4-:R-:W-:-:S05]  /*0cb0*/  @P0 IMAD.WIDE.U32 R14, R3, 0x4, R14 ;  /* 0x00000004030e0825 */ /* 0x010fca00078e000e */
[----:B------:R0:W4:Y:S02]  /*0cc0*/  @P0 LDG.E R3, desc[UR10][R14.64] ;  /* 0x0000000a0e030981 */ /* 0x000124000c1e1900 */
[----:B0-----:R-:W-:-:S04]  /*0cd0*/  IADD3 R14, P1, PT, R19, UR4, RZ ;  /* 0x00000004130e7c10 */ /* 0x001fc8000ff3e0ff */
[----:B------:R-:W-:-:S05]  /*0ce0*/  IADD3.X R15, PT, PT, RZ, UR5, RZ, P1, !PT ;  /* 0x00000005ff0f7c10 */ /* 0x000fca0008ffe4ff */
[----:B------:R0:W4:Y:S02]  /*0cf0*/  LDG.E.U8 R20, desc[UR10][R14.64] ;  /* 0x0000000a0e147981 */ /* 0x000124000c1e1100 */
[----:B0-----:R-:W-:-:S04]  /*0d00*/  IADD3 R14, P1, PT, R28, UR4, RZ ;  /* 0x000000041c0e7c10 */ /* 0x001fc8000ff3e0ff */
[----:B------:R-:W-:-:S05]  /*0d10*/  IADD3.X R15, PT, PT, RZ, UR5, RZ, P1, !PT ;  /* 0x00000005ff0f7c10 */ /* 0x000fca0008ffe4ff */
[----:B------:R0:W4:Y:S01]  /*0d20*/  LDG.E.U8 R7, desc[UR10][R14.64] ;  /* 0x0000000a0e077981 */ /* 0x000122000c1e1100 */
[----:B------:R-:W-:Y:S01]  /*0d30*/  ISETP.NE.AND P6, PT, R16, RZ, PT ;  /* 0x000000ff1000720c */ /* 0x000fe20003fc5270 */
[----:B------:R-:W-:Y:S01]  /*0d40*/  VIADD R8, R18, 0x9 ;  /* 0x0000000912087836 */ /* 0x000fe20000000000 */
[----:B-----5:R-:W-:-:S04]  /*0d50*/  ISETP.NE.AND P1, PT, R5, RZ, PT ;  /* 0x000000ff0500720c */ /* 0x020fc80003f25270 */
[----:B------:R-:W-:-:S07]  /*0d60*/  IADD3 R16, P3, PT, R8, UR4, RZ ;  /* 0x0000000408107c10 */ /* 0x000fce000ff7e0ff */
[----:B0-----:R-:W0:Y:S01]  /*0d70*/  @P6 LDC.64 R14, c[0x0][0x3a8] ;  /* 0x0000ea00ff0e6b82 */ /* 0x001e220000000a00 */
[----:B------:R-:W-:Y:S01]  /*0d80*/  IMAD.X R17, RZ, RZ, UR5, P3 ;  /* 0x00000005ff117e24 */ /* 0x000fe200098e06ff */
[----:B------:R-:W-:-:S04]  /*0d90*/  IADD3 R5, PT, PT, R18, 0xa, RZ ;  /* 0x0000000a12057810 */ /* 0x000fc80007ffe0ff */
[----:B------:R-:W-:-:S04]  /*0da0*/  IADD3 R24, P3, PT, R5, UR4, RZ ;  /* 0x0000000405187c10 */ /* 0x000fc8000ff7e0ff */
[----:B------:R-:W-:-:S05]  /*0db0*/  IADD3.X R25, PT, PT, RZ, UR5, RZ, P3, !PT ;  /* 0x00000005ff197c10 */ /* 0x000fca0009ffe4ff */
[----:B------:R-:W5:Y:S01]  /*0dc0*/  LDG.E.U8 R24, desc[UR10][R24.64] ;  /* 0x0000000a18187981 */ /* 0x000f62000c1e1100 */
[----:B0-----:R-:W-:-:S05]  /*0dd0*/  @P6 IMAD.WIDE.U32 R14, R13, 0x4, R14 ;  /* 0x000000040d0e6825 */ /* 0x001fca00078e000e */
[----:B------:R-:W5:Y:S01]  /*0de0*/  @P6 LDG.E R13, desc[UR10][R14.64] ;  /* 0x0000000a0e0d6981 */ /* 0x000f62000c1e1900 */
[----:B--2---:R-:W-:-:S03]  /*0df0*/  ISETP.NE.AND P5, PT, R10, RZ, PT ;  /* 0x000000ff0a00720c */ /* 0x004fc60003fa5270 */
[----:B------:R0:W2:Y:S01]  /*0e00*/  LDG.E.U8 R10, desc[UR10][R16.64] ;  /* 0x0000000a100a7981 */ /* 0x0000a2000c1e1100 */
[----:B---3--:R-:W-:Y:S01]  /*0e10*/  ISETP.NE.AND P4, PT, R23, RZ, PT ;  /* 0x000000ff1700720c */ /* 0x008fe20003f85270 */
[----:B0-----:R-:W0:Y:S08]  /*0e20*/  @P1 LDC.64 R16, c[0x0][0x3a8] ;  /* 0x0000ea00ff101b82 */ /* 0x001e300000000a00 */
[----:B------:R-:W1:Y:S08]  /*0e30*/  @P5 LDC.64 R26, c[0x0][0x3a8] ;  /* 0x0000ea00ff1a5b82 */ /* 0x000e700000000a00 */
[----:B------:R-:W3:Y:S01]  /*0e40*/  @P4 LDC.64 R14, c[0x0][0x3a8] ;  /* 0x0000ea00ff0e4b82 */ /* 0x000ee20000000a00 */
[----:B------:R-:W-:Y:S01]  /*0e50*/  ISETP.NE.AND P3, PT, R9, RZ, PT ;  /* 0x000000ff0900720c */ /* 0x000fe20003f65270 */
[----:B------:R-:W-:-:S02]  /*0e60*/  VIADD R9, R18, 0xb ;  /* 0x0000000b12097836 */ /* 0x000fc40000000000 */
[----:B0-----:R-:W-:-:S04]  /*0e70*/  @P1 IMAD.WIDE.U32 R16, R21, 0x4, R16 ;  /* 0x0000000415101825 */ /* 0x001fc800078e0010 */
[----:B------:R-:W-:Y:S01]  /*0e80*/  @P2 FADD R4, R4, R22 ;  /* 0x0000001604042221 */ /* 0x000fe20000000000 */
[----:B------:R0:W2:Y:S01]  /*0e90*/  @P1 LDG.E R25, desc[UR10][R16.64] ;  /* 0x0000000a10191981 */ /* 0x0000a2000c1e1900 */
[----:B-1----:R-:W-:-:S04]  /*0ea0*/  @P5 IMAD.WIDE.U32 R26, R12, 0x4, R26 ;  /* 0x000000040c1a5825 */ /* 0x002fc800078e001a */
[----:B----4-:R-:W-:Y:S01]  /*0eb0*/  @P0 FADD R4, R4, R3 ;  /* 0x0000000304040221 */ /* 0x010fe20000000000 */
[----:B------:R-:W-:Y:S01]  /*0ec0*/  IADD3 R22, P0, PT, R9, UR4, RZ ;  /* 0x0000000409167c10 */ /* 0x000fe2000ff1e0ff */
[----:B------:R-:W-:Y:S01]  /*0ed0*/  VIADD R12, R18, 0xc ;  /* 0x0000000c120c7836 */ /* 0x000fe20000000000 */
[----:B0-----:R-:W0:Y:S02]  /*0ee0*/  @P3 LDC.64 R16, c[0x0][0x3a8] ;  /* 0x0000ea00ff103b82 */ /* 0x001e240000000a00 */
[----:B------:R-:W-:Y:S01]  /*0ef0*/  IADD3.X R23, PT, PT, RZ, UR5, RZ, P0, !PT ;  /* 0x00000005ff177c10 */ /* 0x000fe200087fe4ff */
[----:B---3--:R-:W-:-:S04]  /*0f00*/  @P4 IMAD.WIDE.U32 R14, R11, 0x4, R14 ;  /* 0x000000040b0e4825 */ /* 0x008fc800078e000e */
[----:B------:R-:W-:Y:S01]  /*0f10*/  VIADD R11, R18, 0xd ;  /* 0x0000000d120b7836 */ /* 0x000fe20000000000 */
[----:B------:R-:W3:Y:S01]  /*0f20*/  LDG.E.U8 R22, desc[UR10][R22.64] ;  /* 0x0000000a16167981 */ /* 0x000ee2000c1e1100 */
[----:B------:R-:W-:Y:S02]  /*0f30*/  ISETP.NE.AND P2, PT, R20, RZ, PT ;  /* 0x000000ff1400720c */ /* 0x000fe40003f45270 */
[----:B------:R-:W-:Y:S01]  /*0f40*/  IADD3 R20, P0, PT, R12, UR4, RZ ;  /* 0x000000040c147c10 */ /* 0x000fe2000ff1e0ff */
[----:B------:R1:W4:Y:S03]  /*0f50*/  @P5 LDG.E R23, desc[UR10][R26.64] ;  /* 0x0000000a1a175981 */ /* 0x000326000c1e1900 */
[----:B------:R-:W-:-:S05]  /*0f60*/  IADD3.X R21, PT, PT, RZ, UR5, RZ, P0, !PT ;  /* 0x00000005ff157c10 */ /* 0x000fca00087fe4ff */
[----:B------:R-:W3:Y:S01]  /*0f70*/  LDG.E.U8 R20, desc[UR10][R20.64] ;  /* 0x0000000a14147981 */ /* 0x000ee2000c1e1100 */
[----:B-1----:R-:W-:-:S04]  /*0f80*/  IADD3 R26, P0, PT, R11, UR4, RZ ;  /* 0x000000040b1a7c10 */ /* 0x002fc8000ff1e0ff */
[----:B------:R-:W-:Y:S01]  /*0f90*/  IADD3.X R27, PT, PT, RZ, UR5, RZ, P0, !PT ;  /* 0x00000005ff1b7c10 */ /* 0x000fe200087fe4ff */
[----:B------:R1:W3:Y:S01]  /*0fa0*/  @P4 LDG.E R21, desc[UR10][R14.64] ;  /* 0x0000000a0e154981 */ /* 0x0002e2000c1e1900 */
[----:B------:R-:W-:Y:S01]  /*0fb0*/  ISETP.NE.AND P0, PT, R7, RZ, PT ;  /* 0x000000ff0700720c */ /* 0x000fe20003f05270 */
[----:B-1----:R-:W1:Y:S01]  /*0fc0*/  @P2 LDC.64 R14, c[0x0][0x3a8] ;  /* 0x0000ea00ff0e2b82 */ /* 0x002e620000000a00 */
[----:B0-----:R-:W-:-:S05]  /*0fd0*/  @P3 IMAD.WIDE.U32 R16, R29, 0x4, R16 ;  /* 0x000000041d103825 */ /* 0x001fca00078e0010 */
[----:B------:R0:W3:Y:S06]  /*0fe0*/  @P3 LDG.E R7, desc[UR10][R16.64] ;  /* 0x0000000a10073981 */ /* 0x0000ec000c1e1900 */
[----:B0-----:R-:W0:Y:S01]  /*0ff0*/  @P0 LDC.64 R16, c[0x0][0x3a8] ;  /* 0x0000ea00ff100b82 */ /* 0x001e220000000a00 */
[----:B------:R-:W-:Y:S01]  /*1000*/  P2R R3, PR, RZ, 0x40 ;  /* 0x00000040ff037803 */ /* 0x000fe20000000000 */
[----:B-1----:R-:W-:Y:S02]  /*1010*/  @P2 IMAD.WIDE.U32 R14, R19, 0x4, R14 ;  /* 0x00000004130e2825 */ /* 0x002fe400078e000e */
[----:B------:R1:W3:Y:S02]  /*1020*/  LDG.E.U8 R19, desc[UR10][R26.64] ;  /* 0x0000000a1a137981 */ /* 0x0002e4000c1e1100 */
[----:B-1----:R-:W-:-:S02]  /*1030*/  VIADD R27, R18, 0xe ;  /* 0x0000000e121b7836 */ /* 0x002fc40000000000 */
[----:B------:R1:W3:Y:S01]  /*1040*/  @P2 LDG.E R26, desc[UR10][R14.64] ;  /* 0x0000000a0e1a2981 */ /* 0x0002e2000c1e1900 */
[----:B------:R-:W-:Y:S02]  /*1050*/  VIADD R18, R18, 0xf ;  /* 0x0000000f12127836 */ /* 0x000fe40000000000 */
[----:B-1----:R-:W-:-:S04]  /*1060*/  IADD3 R14, P6, PT, R27, UR4, RZ ;  /* 0x000000041b0e7c10 */ /* 0x002fc8000ffde0ff */
[----:B------:R-:W-:Y:S01]  /*1070*/  IADD3.X R15, PT, PT, RZ, UR5, RZ, P6, !PT ;  /* 0x00000005ff0f7c10 */ /* 0x000fe2000b7fe4ff */
[----:B0-----:R-:W-:-:S04]  /*1080*/  @P0 IMAD.WIDE.U32 R16, R28, 0x4, R16 ;  /* 0x000000041c100825 */ /* 0x001fc800078e0010 */
[----:B------:R0:W3:Y:S04]  /*1090*/  LDG.E.U8 R28, desc[UR10][R14.64] ;  /* 0x0000000a0e1c7981 */ /* 0x0000e8000c1e1100 */
[----:B------:R-:W3:Y:S01]  /*10a0*/  @P0 LDG.E R16, desc[UR10][R16.64] ;  /* 0x0000000a10100981 */ /* 0x000ee2000c1e1900 */
[----:B0-----:R-:W-:-:S04]  /*10b0*/  IADD3 R14, P6, PT, R18, UR4, RZ ;  /* 0x00000004120e7c10 */ /* 0x001fc8000ffde0ff */
[----:B------:R-:W-:Y:S02]  /*10c0*/  IADD3.X R15, PT, PT, RZ, UR5, RZ, P6, !PT ;  /* 0x00000005ff0f7c10 */ /* 0x000fe4000b7fe4ff */
[----:B------:R-:W-:-:S03]  /*10d0*/  ISETP.NE.AND P6, PT, R3, RZ, PT ;  /* 0x000000ff0300720c */ /* 0x000fc60003fc5270 */
[----:B------:R0:W3:Y:S10]  /*10e0*/  LDG.E.U8 R3, desc[UR10][R14.64] ;  /* 0x0000000a0e037981 */ /* 0x0000f4000c1e1100 */
[----:B-----5:R-:W-:Y:S01]  /*10f0*/  @P6 FADD R4, R4, R13 ;  /* 0x0000000d04046221 */ /* 0x020fe20000000000 */
[----:B--2---:R-:W-:-:S13]  /*1100*/  ISETP.NE.AND P6, PT, R10, RZ, PT ;  /* 0x000000ff0a00720c */ /* 0x004fda0003fc5270 */
[----:B0-----:R-:W0:Y:S01]  /*1110*/  @P6 LDC.64 R14, c[0x0][0x3a8] ;  /* 0x0000ea00ff0e6b82 */ /* 0x001e220000000a00 */
[----:B------:R-:W-:Y:S01]  /*1120*/  @P1 FADD R4, R4, R25 ;  /* 0x0000001904041221 */ /* 0x000fe20000000000 */
[----:B------:R-:W-:-:S03]  /*1130*/  ISETP.NE.AND P1, PT, R24, RZ, PT ;  /* 0x000000ff1800720c */ /* 0x000fc60003f25270 */
[----:B----4-:R-:W-:Y:S01]  /*1140*/  @P5 FADD R4, R4, R23 ;  /* 0x0000001704045221 */ /* 0x010fe20000000000 */
[----:B---3--:R-:W-:-:S13]  /*1150*/  ISETP.NE.AND P5, PT, R22, RZ, PT ;  /* 0x000000ff1600720c */ /* 0x008fda0003fa5270 */
[----:B------:R-:W1:Y:S01]  /*1160*/  @P5 LDC.64 R22, c[0x0][0x3a8] ;  /* 0x0000ea00ff165b82 */ /* 0x000e620000000a00 */
[----:B------:R-:W-:Y:S01]  /*1170*/  @P4 FADD R4, R4, R21 ;  /* 0x0000001504044221 */ /* 0x000fe20000000000 */
[----:B------:R-:W-:-:S06]  /*1180*/  ISETP.NE.AND P4, PT, R20, RZ, PT ;  /* 0x000000ff1400720c */ /* 0x000fcc0003f85270 */
[----:B------:R-:W2:Y:S01]  /*1190*/  @P1 LDC.64 R20, c[0x0][0x3a8] ;  /* 0x0000ea00ff141b82 */ /* 0x000ea20000000a00 */
[----:B------:R-:W-:Y:S01]  /*11a0*/  @P3 FADD R4, R4, R7 ;  /* 0x0000000704043221 */ /* 0x000fe20000000000 */
[----:B------:R-:W-:-:S03]  /*11b0*/  ISETP.NE.AND P3, PT, R19, RZ, PT ;  /* 0x000000ff1300720c */ /* 0x000fc60003f65270 */
[----:B------:R-:W-:-:S10]  /*11c0*/  @P2 FADD R4, R4, R26 ;  /* 0x0000001a04042221 */ /* 0x000fd40000000000 */
[----:B------:R-:W3:Y:S01]  /*11d0*/  @P3 LDC.64 R24, c[0x0][0x3a8] ;  /* 0x0000ea00ff183b82 */ /* 0x000ee20000000a00 */
[----:B0-----:R-:W-:-:S04]  /*11e0*/  @P6 IMAD.WIDE.U32 R30, R8, 0x4, R14 ;  /* 0x00000004081e6825 */ /* 0x001fc800078e000e */
[----:B--2---:R-:W-:Y:S02]  /*11f0*/  @P1 IMAD.WIDE.U32 R20, R5, 0x4, R20 ;  /* 0x0000000405141825 */ /* 0x004fe400078e0014 */
[----:B------:R-:W2:Y:S02]  /*1200*/  @P6 LDG.E R31, desc[UR10][R30.64] ;  /* 0x0000000a1e1f6981 */ /* 0x000ea4000c1e1900 */
[----:B-1----:R-:W-:Y:S02]  /*1210*/  @P5 IMAD.WIDE.U32 R22, R9, 0x4, R22 ;  /* 0x0000000409165825 */ /* 0x002fe400078e0016 */
[----:B------:R-:W4:Y:S04]  /*1220*/  @P1 LDG.E R21, desc[UR10][R20.64] ;  /* 0x0000000a14151981 */ /* 0x000f28000c1e1900 */
[----:B------:R-:W5:Y:S01]  /*1230*/  @P5 LDG.E R23, desc[UR10][R22.64] ;  /* 0x0000000a16175981 */ /* 0x000f62000c1e1900 */
[----:B------:R-:W-:-:S02]  /*1240*/  ISETP.NE.AND P2, PT, R28, RZ, PT ;  /* 0x000000ff1c00720c */ /* 0x000fc40003f45270 */
[----:B------:R-:W0:Y:S01]  /*1250*/  @P4 LDC.64 R28, c[0x0][0x3a8] ;  /* 0x0000ea00ff1c4b82 */ /* 0x000e220000000a00 */
[----:B------:R-:W-:-:S10]  /*1260*/  @P0 FADD R4, R4, R16 ;  /* 0x0000001004040221 */ /* 0x000fd40000000000 */
[----:B------:R-:W1:Y:S01]  /*1270*/  @P2 LDC.64 R16, c[0x0][0x3a8] ;  /* 0x0000ea00ff102b82 */ /* 0x000e620000000a00 */
[----:B------:R-:W-:-:S13]  /*1280*/  ISETP.NE.AND P0, PT, R3, RZ, PT ;  /* 0x000000ff0300720c */ /* 0x000fda0003f05270 */
[----:B------:R-:W1:Y:S01]  /*1290*/  @P0 LDC.64 R14, c[0x0][0x3a8] ;  /* 0x0000ea00ff0e0b82 */ /* 0x000e620000000a00 */
[----:B0-----:R-:W-:-:S04]  /*12a0*/  @P4 IMAD.WIDE.U32 R28, R12, 0x4, R28 ;  /* 0x000000040c1c4825 */ /* 0x001fc800078e001c */
[----:B---3--:R-:W-:Y:S02]  /*12b0*/  @P3 IMAD.WIDE.U32 R24, R11, 0x4, R24 ;  /* 0x000000040b183825 */ /* 0x008fe400078e0018 */
[----:B------:R-:W3:Y:S02]  /*12c0*/  @P4 LDG.E R29, desc[UR10][R28.64] ;  /* 0x0000000a1c1d4981 */ /* 0x000ee4000c1e1900 */
[----:B-1----:R-:W-:Y:S02]  /*12d0*/  @P2 IMAD.WIDE.U32 R16, R27, 0x4, R16 ;  /* 0x000000041b102825 */ /* 0x002fe400078e0010 */
[----:B------:R-:W3:Y:S04]  /*12e0*/  @P3 LDG.E R25, desc[UR10][R24.64] ;  /* 0x0000000a18193981 */ /* 0x000ee8000c1e1900 */
[----:B------:R-:W3:Y:S01]  /*12f0*/  @P2 LDG.E R17, desc[UR10][R16.64] ;  /* 0x0000000a10112981 */ /* 0x000ee2000c1e1900 */
[----:B------:R-:W-:-:S06]  /*1300*/  @P0 IMAD.WIDE.U32 R14, R18, 0x4, R14 ;  /* 0x00000004120e0825 */ /* 0x000fcc00078e000e */
[----:B------:R-:W3:Y:S01]  /*1310*/  @P0 LDG.E R15, desc[UR10][R14.64] ;  /* 0x0000000a0e0f0981 */ /* 0x000ee2000c1e1900 */
[----:B------:R-:W-:Y:S02]  /*1320*/  VIADD R6, R6, 0x10 ;  /* 0x0000001006067836 */ /* 0x000fe40000000000 */
[----:B--2---:R-:W-:-:S04]  /*1330*/  @P6 FADD R4, R4, R31 ;  /* 0x0000001f04046221 */ /* 0x004fc80000000000 */
[----:B----4-:R-:W-:Y:S01]  /*1340*/  @P1 FADD R4, R4, R21 ;  /* 0x0000001504041221 */ /* 0x010fe20000000000 */
[----:B------:R-:W-:-:S03]  /*1350*/  ISETP.NE.AND P1, PT, R6, R0, PT ;  /* 0x000000000600720c */ /* 0x000fc60003f25270 */
[----:B-----5:R-:W-:-:S04]  /*1360*/  @P5 FADD R4, R4, R23 ;  /* 0x0000001704045221 */ /* 0x020fc80000000000 */
[----:B---3--:R-:W-:-:S04]  /*1370*/  @P4 FADD R4, R4, R29 ;  /* 0x0000001d04044221 */ /* 0x008fc80000000000 */
[----:B------:R-:W-:-:S04]  /*1380*/  @P3 FADD R4, R4, R25 ;  /* 0x0000001904043221 */ /* 0x000fc80000000000 */
[----:B------:R-:W-:-:S04]  /*1390*/  @P2 FADD R4, R4, R17 ;  /* 0x0000001104042221 */ /* 0x000fc80000000000 */
[----:B------:R-:W-:Y:S01]  /*13a0*/  @P0 FADD R4, R4, R15 ;  /* 0x0000000f04040221 */ /* 0x000fe20000000000 */
[----:B------:R-:W-:Y:S06]  /*13b0*/  @P1 BRA `(.L_x_2) ;  /* 0xfffffff400ac1947 */ /* 0x000fec000383ffff */
.L_x_1:
[----:B------:R-:W-:-:S09]  /*13c0*/  UISETP.NE.AND UP0, UPT, UR6, URZ, UPT ;  /* 0x000000ff0600728c */ /* 0x000fd2000bf05270 */
[----:B------:R-:W-:Y:S05]  /*13d0*/  BRA.U !UP0, `(.L_x_0) ;  /* 0x0000000908287547 */ /* 0x000fea000b800000 */
[----:B------:R-:W0:Y:S01]  /*13e0*/  LDCU UR5, c[0x0][0x3bc] ;  /* 0x00007780ff0577ac */ /* 0x000e220008000800 */
[----:B------:R-:W-:Y:S02]  /*13f0*/  UISETP.GE.U32.AND UP0, UPT, UR6, 0x8, UPT ;  /* 0x000000080600788c */ /* 0x000fe4000bf06070 */
[----:B0-----:R-:W-:-:S04]  /*1400*/  ULOP3.LUT UR4, UR5, 0x7, URZ, 0xc0, !UPT ;  /* 0x0000000705047892 */ /* 0x001fc8000f8ec0ff */
[----:B------:R-:W-:-:S03]  /*1410*/  UISETP.NE.AND UP1, UPT, UR4, URZ, UPT ;  /* 0x000000ff0400728c */ /* 0x000fc6000bf25270 */
[----:B------:R-:W-:Y:S08]  /*1420*/  BRA.U !UP0, `(.L_x_3) ;  /* 0x0000000508287547 */ /* 0x000ff0000b800000 */
[----:B------:R-:W0:Y:S01]  /*1430*/  LDCU.64 UR6, c[0x0][0x3b0] ;  /* 0x00007600ff0677ac */ /* 0x000e220008000a00 */
[----:B------:R-:W-:-:S04]  /*1440*/  IADD3 R17, PT, PT, R2, R0, RZ ;  /* 0x0000000002117210 */ /* 0x000fc80007ffe0ff */
[----:B0-----:R-:W-:-:S05]  /*1450*/  IADD3 R6, P0, PT, R17, UR6, RZ ;  /* 0x0000000611067c10 */ /* 0x001fca000ff1e0ff */
[----:B------:R-:W-:-:S05]  /*1460*/  IMAD.X R7, RZ, RZ, UR7, P0 ;  /* 0x00000007ff077e24 */ /* 0x000fca00080e06ff */
[----:B------:R-:W2:Y:S01]  /*1470*/  LDG.E.U8 R6, desc[UR10][R6.64] ;  /* 0x0000000a06067981 */ /* 0x000ea2000c1e1100 */
[C---:B------:R-:W-:Y:S01]  /*1480*/  IADD3 R19, PT, PT, R17.reuse, 0x1, RZ ;  /* 0x0000000111137810 */ /* 0x040fe20007ffe0ff */
[C---:B------:R-:W-:Y:S01]  /*1490*/  VIADD R27, R17.reuse, 0x2 ;  /* 0x00000002111b7836 */ /* 0x040fe20000000000 */
[----:B------:R-:W-:Y:S02]  /*14a0*/  IADD3 R3, PT, PT, R17, 0x3, RZ ;  /* 0x0000000311037810 */ /* 0x000fe40007ffe0ff */
[----:B------:R-:W-:Y:S02]  /*14b0*/  IADD3 R28, P0, PT, R19, UR6, RZ ;  /* 0x00000006131c7c10 */ /* 0x000fe4000ff1e0ff */
[----:B------:R-:W-:Y:S02]  /*14c0*/  IADD3 R30, P1, PT, R27, UR6, RZ ;  /* 0x000000061b1e7c10 */ /* 0x000fe4000ff3e0ff */
[----:B------:R-:W-:Y:S01]  /*14d0*/  IADD3 R25, PT, PT, R17, 0x4, RZ ;  /* 0x0000000411197810 */ /* 0x000fe20007ffe0ff */
[----:B------:R-:W-:Y:S01]  /*14e0*/  IMAD.X R29, RZ, RZ, UR7, P0 ;  /* 0x00000007ff1d7e24 */ /* 0x000fe200080e06ff */
[----:B------:R-:W-:Y:S01]  /*14f0*/  IADD3 R14, P0, PT, R3, UR6, RZ ;  /* 0x00000006030e7c10 */ /* 0x000fe2000ff1e0ff */
[----:B------:R-:W-:-:S03]  /*1500*/  IMAD.X R31, RZ, RZ, UR7, P1 ;  /* 0x00000007ff1f7e24 */ /* 0x000fc600088e06ff */
[----:B------:R0:W3:Y:S01]  /*1510*/  LDG.E.U8 R16, desc[UR10][R28.64] ;  /* 0x0000000a1c107981 */ /* 0x0000e2000c1e1100 */
[----:B------:R-:W-:Y:S01]  /*1520*/  IADD3 R23, PT, PT, R17, 0x5, RZ ;  /* 0x0000000511177810 */ /* 0x000fe20007ffe0ff */
[----:B------:R-:W-:Y:S01]  /*1530*/  IMAD.X R15, RZ, RZ, UR7, P0 ;  /* 0x00000007ff0f7e24 */ /* 0x000fe200080e06ff */
[----:B------:R-:W-:Y:S01]  /*1540*/  IADD3 R12, P1, PT, R25, UR6, RZ ;  /* 0x00000006190c7c10 */ /* 0x000fe2000ff3e0ff */
[----:B------:R-:W4:Y:S01]  /*1550*/  LDG.E.U8 R30, desc[UR10][R30.64] ;  /* 0x0000000a1e1e7981 */ /* 0x000f22000c1e1100 */
[----:B------:R-:W-:Y:S02]  /*1560*/  IADD3 R10, P0, PT, R23, UR6, RZ ;  /* 0x00000006170a7c10 */ /* 0x000fe4000ff1e0ff */
[C---:B------:R-:W-:Y:S01]  /*1570*/  IADD3 R21, PT, PT, R17.reuse, 0x6, RZ ;  /* 0x0000000611157810 */ /* 0x040fe20007ffe0ff */
[----:B------:R-:W-:Y:S01]  /*1580*/  IMAD.X R13, RZ, RZ, UR7, P1 ;  /* 0x00000007ff0d7e24 */ /* 0x000fe200088e06ff */
[----:B------:R-:W5:Y:S01]  /*1590*/  LDG.E.U8 R14, desc[UR10][R14.64] ;  /* 0x0000000a0e0e7981 */ /* 0x000f62000c1e1100 */
[----:B------:R-:W-:Y:S01]  /*15a0*/  IADD3 R5, PT, PT, R17, 0x7, RZ ;  /* 0x0000000711057810 */ /* 0x000fe20007ffe0ff */
[----:B------:R-:W-:-:S02]  /*15b0*/  IMAD.X R11, RZ, RZ, UR7, P0 ;  /* 0x00000007ff0b7e24 */ /* 0x000fc400080e06ff */
[----:B------:R-:W5:Y:S01]  /*15c0*/  LDG.E.U8 R12, desc[UR10][R12.64] ;  /* 0x0000000a0c0c7981 */ /* 0x000f62000c1e1100 */
[----:B0-----:R-:W-:-:S03]  /*15d0*/  IADD3 R28, P0, PT, R5, UR6, RZ ;  /* 0x00000006051c7c10 */ /* 0x001fc6000ff1e0ff */
[----:B------:R-:W5:Y:S02]  /*15e0*/  LDG.E.U8 R10, desc[UR10][R10.64] ;  /* 0x0000000a0a0a7981 */ /* 0x000f64000c1e1100 */
[----:B------:R-:W-:-:S05]  /*15f0*/  IMAD.X R29, RZ, RZ, UR7, P0 ;  /* 0x00000007ff1d7e24 */ /* 0x000fca00080e06ff */
[----:B------:R-:W5:Y:S01]  /*1600*/  LDG.E.U8 R28, desc[UR10][R28.64] ;  /* 0x0000000a1c1c7981 */ /* 0x000f62000c1e1100 */
[----:B--2---:R-:W-:-:S13]  /*1610*/  ISETP.NE.AND P6, PT, R6, RZ, PT ;  /* 0x000000ff0600720c */ /* 0x004fda0003fc5270 */
[----:B------:R-:W0:Y:S01]  /*1620*/  @P6 LDC.64 R8, c[0x0][0x3a8] ;  /* 0x0000ea00ff086b82 */ /* 0x000e220000000a00 */
[----:B------:R-:W-:-:S04]  /*1630*/  IADD3 R6, P1, PT, R21, UR6, RZ ;  /* 0x0000000615067c10 */ /* 0x000fc8000ff3e0ff */
[----:B------:R-:W-:-:S05]  /*1640*/  IADD3.X R7, PT, PT, RZ, UR7, RZ, P1, !PT ;  /* 0x00000007ff077c10 */ /* 0x000fca0008ffe4ff */
[----:B------:R-:W2:Y:S01]  /*1650*/  LDG.E.U8 R6, desc[UR10][R6.64] ;  /* 0x0000000a06067981 */ /* 0x000ea2000c1e1100 */
[----:B0-----:R-:W-:-:S06]  /*1660*/  @P6 IMAD.WIDE.U32 R8, R17, 0x4, R8 ;  /* 0x0000000411086825 */ /* 0x001fcc00078e0008 */
[----:B------:R-:W2:Y:S01]  /*1670*/  @P6 LDG.E R9, desc[UR10][R8.64] ;  /* 0x0000000a08096981 */ /* 0x000ea2000c1e1900 */
[----:B---3--:R-:W-:Y:S02]  /*1680*/  ISETP.NE.AND P5, PT, R16, RZ, PT ;  /* 0x000000ff1000720c */ /* 0x008fe40003fa5270 */
[----:B----4-:R-:W-:Y:S02]  /*1690*/  ISETP.NE.AND P4, PT, R30, RZ, PT ;  /* 0x000000ff1e00720c */ /* 0x010fe40003f85270 */
[----:B-----5:R-:W-:Y:S02]  /*16a0*/  ISETP.NE.AND P3, PT, R14, RZ, PT ;  /* 0x000000ff0e00720c */ /* 0x020fe40003f65270 */
[----:B------:R-:W-:Y:S02]  /*16b0*/  ISETP.NE.AND P2, PT, R12, RZ, PT ;  /* 0x000000ff0c00720c */ /* 0x000fe40003f45270 */
[----:B------:R-:W-:-:S05]  /*16c0*/  ISETP.NE.AND P1, PT, R10, RZ, PT ;  /* 0x000000ff0a00720c */ /* 0x000fca0003f25270 */
[----:B------:R-:W0:Y:S08]  /*16d0*/  @P5 LDC.64 R16, c[0x0][0x3a8] ;  /* 0x0000ea00ff105b82 */ /* 0x000e300000000a00 */
[----:B------:R-:W1:Y:S08]  /*16e0*/  @P4 LDC.64 R14, c[0x0][0x3a8] ;  /* 0x0000ea00ff0e4b82 */ /* 0x000e700000000a00 */
[----:B------:R-:W3:Y:S01]  /*16f0*/  @P1 LDC.64 R10, c[0x0][0x3a8] ;  /* 0x0000ea00ff0a1b82 */ /* 0x000ee20000000a00 */
[----:B0-----:R-:W-:-:S06]  /*1700*/  @P5 IMAD.WIDE.U32 R16, R19, 0x4, R16 ;  /* 0x0000000413105825 */ /* 0x001fcc00078e0010 */
[----:B------:R-:W4:Y:S01]  /*1710*/  @P5 LDG.E R17, desc[UR10][R16.64] ;  /* 0x0000000a10115981 */ /* 0x000f22000c1e1900 */
[----:B-1----:R-:W-:-:S06]  /*1720*/  @P4 IMAD.WIDE.U32 R14, R27, 0x4, R14 ;  /* 0x000000041b0e4825 */ /* 0x002fcc00078e000e */
[----:B------:R-:W5:Y:S01]  /*1730*/  @P4 LDG.E R15, desc[UR10][R14.64] ;  /* 0x0000000a0e0f4981 */ /* 0x000f62000c1e1900 */
[----:B---3--:R-:W-:-:S06]  /*1740*/  @P1 IMAD.WIDE.U32 R10, R23, 0x4, R10 ;  /* 0x00000004170a1825 */ /* 0x008fcc00078e000a */
[----:B------:R-:W3:Y:S01]  /*1750*/  @P1 LDG.E R11, desc[UR10][R10.64] ;  /* 0x0000000a0a0b1981 */ /* 0x000ee2000c1e1900 */
[----:B--2---:R-:W-:Y:S02]  /*1760*/  ISETP.NE.AND P0, PT, R6, RZ, PT ;  /* 0x000000ff0600720c */ /* 0x004fe40003f05270 */
[----:B------:R-:W0:Y:S11]  /*1770*/  @P3 LDC.64 R6, c[0x0][0x3a8] ;  /* 0x0000ea00ff063b82 */ /* 0x000e360000000a00 */
[----:B------:R-:W1:Y:S01]  /*1780*/  @P0 LDC.64 R12, c[0x0][0x3a8] ;  /* 0x0000ea00ff0c0b82 */ /* 0x000e620000000a00 */
[----:B------:R-:W-:Y:S01]  /*1790*/  @P6 FADD R4, R4, R9 ;  /* 0x0000000904046221 */ /* 0x000fe20000000000 */
[----:B------:R-:W-:-:S06]  /*17a0*/  ISETP.NE.AND P6, PT, R28, RZ, PT ;  /* 0x000000ff1c00720c */ /* 0x000fcc0003fc5270 */
[----:B------:R-:W2:Y:S01]  /*17b0*/  @P2 LDC.64 R8, c[0x0][0x3a8] ;  /* 0x0000ea00ff082b82 */ /* 0x000ea20000000a00 */
[----:B0-----:R-:W-:-:S06]  /*17c0*/  @P3 IMAD.WIDE.U32 R6, R3, 0x4, R6 ;  /* 0x0000000403063825 */ /* 0x001fcc00078e0006 */
[----:B------:R-:W3:Y:S01]  /*17d0*/  @P3 LDG.E R7, desc[UR10][R6.64] ;  /* 0x0000000a06073981 */ /* 0x000ee2000c1e1900 */
[----:B------:R-:W0:Y:S01]  /*17e0*/  @P6 LDC.64 R18, c[0x0][0x3a8] ;  /* 0x0000ea00ff126b82 */ /* 0x000e220000000a00 */
[----:B-1----:R-:W-:-:S06]  /*17f0*/  @P0 IMAD.WIDE.U32 R12, R21, 0x4, R12 ;  /* 0x00000004150c0825 */ /* 0x002fcc00078e000c */
[----:B------:R-:W3:Y:S01]  /*1800*/  @P0 LDG.E R13, desc[UR10][R12.64] ;  /* 0x0000000a0c0d0981 */ /* 0x000ee2000c1e1900 */
[----:B--2---:R-:W-:-:S06]  /*1810*/  @P2 IMAD.WIDE.U32 R8, R25, 0x4, R8 ;  /* 0x0000000419082825 */ /* 0x004fcc00078e0008 */
[----:B------:R-:W2:Y:S01]  /*1820*/  @P2 LDG.E R9, desc[UR10][R8.64] ;  /* 0x0000000a08092981 */ /* 0x000ea2000c1e1900 */
[----:B0-----:R-:W-:-:S06]  /*1830*/  @P6 IMAD.WIDE.U32 R18, R5, 0x4, R18 ;  /* 0x0000000405126825 */ /* 0x001fcc00078e0012 */
[----:B------:R-:W2:Y:S01]  /*1840*/  @P6 LDG.E R19, desc[UR10][R18.64] ;  /* 0x0000000a12136981 */ /* 0x000ea2000c1e1900 */
[----:B----4-:R-:W-:-:S04]  /*1850*/  @P5 FADD R4, R4, R17 ;  /* 0x0000001104045221 */ /* 0x010fc80000000000 */
[----:B-----5:R-:W-:Y:S01]  /*1860*/  @P4 FADD R4, R4, R15 ;  /* 0x0000000f04044221 */ /* 0x020fe20000000000 */
[----:B------:R-:W-:-:S03]  /*1870*/  IADD3 R0, PT, PT, R0, 0x8, RZ ;  /* 0x0000000800007810 */ /* 0x000fc60007ffe0ff */
[----:B---3--:R-:W-:-:S04]  /*1880*/  @P3 FADD R4, R4, R7 ;  /* 0x0000000704043221 */ /* 0x008fc80000000000 */
[----:B--2---:R-:W-:-:S04]  /*1890*/  @P2 FADD R4, R4, R9 ;  /* 0x0000000904042221 */ /* 0x004fc80000000000 */
[----:B------:R-:W-:-:S04]  /*18a0*/  @P1 FADD R4, R4, R11 ;  /* 0x0000000b04041221 */ /* 0x000fc80000000000 */
[----:B------:R-:W-:-:S04]  /*18b0*/  @P0 FADD R4, R4, R13 ;  /* 0x0000000d04040221 */ /* 0x000fc80000000000 */
[----:B------:R-:W-:-:S07]  /*18c0*/  @P6 FADD R4, R4, R19 ;  /* 0x0000001304046221 */ /* 0x000fce0000000000 */
.L_x_3:
[----:B------:R-:W-:Y:S05]  /*18d0*/  BRA.U !UP1, `(.L_x_0) ;  /* 0x0000000109e87547 */ /* 0x000fea000b800000 */
[----:B------:R-:W-:Y:S02]  /*18e0*/  UISETP.GE.U32.AND UP0, UPT, UR4, 0x4, UPT ;  /* 0x000000040400788c */ /* 0x000fe4000bf06070 */
[----:B------:R-:W-:-:S04]  /*18f0*/  ULOP3.LUT UR5, UR5, 0x3, URZ, 0xc0, !UPT ;  /* 0x0000000305057892 */ /* 0x000fc8000f8ec0ff */
[----:B------:R-:W-:-:S03]  /*1900*/  UISETP.NE.AND UP1, UPT, UR5, URZ, UPT ;  /* 0x000000ff0500728c */ /* 0x000fc6000bf25270 */
[----:B------:R-:W-:Y:S08]  /*1910*/  BRA.U !UP0, `(.L_x_4) ;  /* 0x0000000108987547 */ /* 0x000ff0000b800000 */
[----:B------:R-:W0:Y:S01]  /*1920*/  LDCU.64 UR6, c[0x0][0x3b0] ;  /* 0x00007600ff0677ac */ /* 0x000e220008000a00 */
[----:B------:R-:W-:-:S04]  /*1930*/  IMAD.IADD R23, R2, 0x1, R0 ;  /* 0x0000000102177824 */ /* 0x000fc800078e0200 */
[C---:B------:R-:W-:Y:S01]  /*1940*/  VIADD R5, R23.reuse, 0x2 ;  /* 0x0000000217057836 */ /* 0x040fe20000000000 */
[C---:B------:R-:W-:Y:S01]  /*1950*/  IADD3 R21, PT, PT, R23.reuse, 0x1, RZ ;  /* 0x0000000117157810 */ /* 0x040fe20007ffe0ff */
[C---:B------:R-:W-:Y:S01]  /*1960*/  VIADD R3, R23.reuse, 0x3 ;  /* 0x0000000317037836 */ /* 0x040fe20000000000 */
[----:B0-----:R-:W-:Y:S02]  /*1970*/  IADD3 R6, P0, PT, R23, UR6, RZ ;  /* 0x0000000617067c10 */ /* 0x001fe4000ff1e0ff */
[----:B------:R-:W-:Y:S02]  /*1980*/  IADD3 R10, P1, PT, R5, UR6, RZ ;  /* 0x00000006050a7c10 */ /* 0x000fe4000ff3e0ff */
[----:B------:R-:W-:Y:S02]  /*1990*/  IADD3.X R7, PT, PT, RZ, UR7, RZ, P0, !PT ;  /* 0x00000007ff077c10 */ /* 0x000fe400087fe4ff */
[----:B------:R-:W-:-:S03]  /*19a0*/  IADD3 R8, P0, PT, R21, UR6, RZ ;  /* 0x0000000615087c10 */ /* 0x000fc6000ff1e0ff */
[----:B------:R-:W2:Y:S01]  /*19b0*/  LDG.E.U8 R6, desc[UR10][R6.64] ;  /* 0x0000000a06067981 */ /* 0x000ea2000c1e1100 */
[----:B------:R-:W-:Y:S01]  /*19c0*/  IADD3.X R9, PT, PT, RZ, UR7, RZ, P0, !PT ;  /* 0x00000007ff097c10 */ /* 0x000fe200087fe4ff */
[----:B------:R-:W-:Y:S01]  /*19d0*/  IMAD.X R11, RZ, RZ, UR7, P1 ;  /* 0x00000007ff0b7e24 */ /* 0x000fe200088e06ff */
[----:B------:R-:W-:-:S03]  /*19e0*/  IADD3 R12, P0, PT, R3, UR6, RZ ;  /* 0x00000006030c7c10 */ /* 0x000fc6000ff1e0ff */
[----:B------:R-:W3:Y:S01]  /*19f0*/  LDG.E.U8 R8, desc[UR10][R8.64] ;  /* 0x0000000a08087981 */ /* 0x000ee2000c1e1100 */
[----:B------:R-:W-:-:S03]  /*1a00*/  IADD3.X R13, PT, PT, RZ, UR7, RZ, P0, !PT ;  /* 0x00000007ff0d7c10 */ /* 0x000fc600087fe4ff */
[----:B------:R-:W4:Y:S04]  /*1a10*/  LDG.E.U8 R10, desc[UR10][R10.64] ;  /* 0x0000000a0a0a7981 */ /* 0x000f28000c1e1100 */
[----:B------:R-:W5:Y:S01]  /*1a20*/  LDG.E.U8 R12, desc[UR10][R12.64] ;  /* 0x0000000a0c0c7981 */ /* 0x000f62000c1e1100 */
[----:B--2---:R-:W-:Y:S02]  /*1a30*/  ISETP.NE.AND P0, PT, R6, RZ, PT ;  /* 0x000000ff0600720c */ /* 0x004fe40003f05270 */
[----:B---3--:R-:W-:Y:S02]  /*1a40*/  ISETP.NE.AND P1, PT, R8, RZ, PT ;  /* 0x000000ff0800720c */ /* 0x008fe40003f25270 */
[----:B----4-:R-:W-:-:S09]  /*1a50*/  ISETP.NE.AND P2, PT, R10, RZ, PT ;  /* 0x000000ff0a00720c */ /* 0x010fd20003f45270 */
[----:B------:R-:W0:Y:S01]  /*1a60*/  @P0 LDC.64 R14, c[0x0][0x3a8] ;  /* 0x0000ea00ff0e0b82 */ /* 0x000e220000000a00 */
[----:B-----5:R-:W-:-:S07]  /*1a70*/  ISETP.NE.AND P3, PT, R12, RZ, PT ;  /* 0x000000ff0c00720c */ /* 0x020fce0003f65270 */
[----:B------:R-:W1:Y:S08]  /*1a80*/  @P1 LDC.64 R16, c[0x0][0x3a8] ;  /* 0x0000ea00ff101b82 */ /* 0x000e700000000a00 */
[----:B------:R-:W2:Y:S08]  /*1a90*/  @P2 LDC.64 R18, c[0x0][0x3a8] ;  /* 0x0000ea00ff122b82 */ /* 0x000eb00000000a00 */
[----:B------:R-:W3:Y:S01]  /*1aa0*/  @P3 LDC.64 R6, c[0x0][0x3a8] ;  /* 0x0000ea00ff063b82 */ /* 0x000ee20000000a00 */
[----:B0-----:R-:W-:-:S06]  /*1ab0*/  @P0 IMAD.WIDE.U32 R8, R23, 0x4, R14 ;  /* 0x0000000417080825 */ /* 0x001fcc00078e000e */
[----:B------:R-:W4:Y:S01]  /*1ac0*/  @P0 LDG.E R9, desc[UR10][R8.64] ;  /* 0x0000000a08090981 */ /* 0x000f22000c1e1900 */
[----:B-1----:R-:W-:-:S06]  /*1ad0*/  @P1 IMAD.WIDE.U32 R10, R21, 0x4, R16 ;  /* 0x00000004150a1825 */ /* 0x002fcc00078e0010 */
[----:B------:R-:W5:Y:S01]  /*1ae0*/  @P1 LDG.E R11, desc[UR10][R10.64] ;  /* 0x0000000a0a0b1981 */ /* 0x000f62000c1e1900 */
[----:B--2---:R-:W-:-:S06]  /*1af0*/  @P2 IMAD.WIDE.U32 R12, R5, 0x4, R18 ;  /* 0x00000004050c2825 */ /* 0x004fcc00078e0012 */
[----:B------:R-:W2:Y:S01]  /*1b00*/  @P2 LDG.E R13, desc[UR10][R12.64] ;  /* 0x0000000a0c0d2981 */ /* 0x000ea2000c1e1900 */
[----:B---3--:R-:W-:-:S06]  /*1b10*/  @P3 IMAD.WIDE.U32 R6, R3, 0x4, R6 ;  /* 0x0000000403063825 */ /* 0x008fcc00078e0006 */
[----:B------:R-:W3:Y:S01]  /*1b20*/  @P3 LDG.E R7, desc[UR10][R6.64] ;  /* 0x0000000a06073981 */ /* 0x000ee2000c1e1900 */
[----:B------:R-:W-:Y:S02]  /*1b30*/  VIADD R0, R0, 0x4 ;  /* 0x0000000400007836 */ /* 0x000fe40000000000 */
[----:B----4-:R-:W-:-:S04]  /*1b40*/  @P0 FADD R4, R4, R9 ;  /* 0x0000000904040221 */ /* 0x010fc80000000000 */
[----:B-----5:R-:W-:-:S04]  /*1b50*/  @P1 FADD R4, R4, R11 ;  /* 0x0000000b04041221 */ /* 0x020fc80000000000 */
[----:B--2---:R-:W-:-:S04]  /*1b60*/  @P2 FADD R4, R4, R13 ;  /* 0x0000000d04042221 */ /* 0x004fc80000000000 */
[----:B---3--:R-:W-:-:S07]  /*1b70*/  @P3 FADD R4, R4, R7 ;  /* 0x0000000704043221 */ /* 0x008fce0000000000 */
.L_x_4:
[----:B------:R-:W-:Y:S05]  /*1b80*/  BRA.U !UP1, `(.L_x_0) ;  /* 0x00000001093c7547 */ /* 0x000fea000b800000 */
[----:B------:R-:W0:Y:S01]  /*1b90*/  LDCU.64 UR6, c[0x0][0x3b0] ;  /* 0x00007600ff0677ac */ /* 0x000e220008000a00 */
[----:B------:R-:W-:-:S05]  /*1ba0*/  UMOV UR4, URZ ;  /* 0x000000ff00047c82 */ /* 0x000fca0008000000 */
.L_x_5:
[----:B------:R-:W-:-:S04]  /*1bb0*/  IADD3 R3, PT, PT, R2, R0, RZ ;  /* 0x0000000002037210 */ /* 0x000fc80007ffe0ff */
[----:B0-----:R-:W-:-:S05]  /*1bc0*/  IADD3 R8, P0, PT, R3, UR6, RZ ;  /* 0x0000000603087c10 */ /* 0x001fca000ff1e0ff */
[----:B------:R-:W-:-:S05]  /*1bd0*/  IMAD.X R9, RZ, RZ, UR7, P0 ;  /* 0x00000007ff097e24 */ /* 0x000fca00080e06ff */
[----:B------:R-:W2:Y:S02]  /*1be0*/  LDG.E.U8 R8, desc[UR10][R8.64] ;  /* 0x0000000a08087981 */ /* 0x000ea4000c1e1100 */
[----:B--2---:R-:W-:-:S13]  /*1bf0*/  ISETP.NE.AND P0, PT, R8, RZ, PT ;  /* 0x000000ff0800720c */ /* 0x004fda0003f05270 */
[----:B------:R-:W0:Y:S02]  /*1c00*/  @P0 LDC.64 R6, c[0x0][0x3a8] ;  /* 0x0000ea00ff060b82 */ /* 0x000e240000000a00 */
[----:B0-----:R-:W-:-:S06]  /*1c10*/  @P0 IMAD.WIDE.U32 R6, R3, 0x4, R6 ;  /* 0x0000000403060825 */ /* 0x001fcc00078e0006 */
[----:B------:R-:W2:Y:S01]  /*1c20*/  @P0 LDG.E R7, desc[UR10][R6.64] ;  /* 0x0000000a06070981 */ /* 0x000ea2000c1e1900 */
[----:B------:R-:W-:Y:S01]  /*1c30*/  UIADD3 UR4, UPT, UPT, UR4, 0x1, URZ ;  /* 0x0000000104047890 */ /* 0x000fe2000fffe0ff */
[----:B------:R-:W-:-:S03]  /*1c40*/  IADD3 R0, PT, PT, R0, 0x1, RZ ;  /* 0x0000000100007810 */ /* 0x000fc60007ffe0ff */
[----:B------:R-:W-:Y:S01]  /*1c50*/  UISETP.NE.AND UP0, UPT, UR4, UR5, UPT ;  /* 0x000000050400728c */ /* 0x000fe2000bf05270 */
[----:B--2---:R-:W-:-:S08]  /*1c60*/  @P0 FADD R4, R4, R7 ;  /* 0x0000000704040221 */ /* 0x004fd00000000000 */
[----:B------:R-:W-:Y:S05]  /*1c70*/  BRA.U UP0, `(.L_x_5) ;  /* 0xfffffffd00cc7547 */ /* 0x000fea000b83ffff */
.L_x_0:
[----:B------:R-:W0:Y:S01]  /*1c80*/  LDC R0, c[0x0][0x3bc] ;  /* 0x0000ef00ff007b82 */ /* 0x000e220000000800 */
[----:B------:R-:W-:Y:S01]  /*1c90*/  IMAD.MOV.U32 R5, RZ, RZ, RZ ;  /* 0x000000ffff057224 */ /* 0x000fe200078e00ff */
[----:B0-----:R-:W-:-:S13]  /*1ca0*/  ISETP.GE.AND P0, PT, R0, 0x1, PT ;  /* 0x000000010000780c */ /* 0x001fda0003f06270 */
[----:B------:R-:W-:Y:S05]  /*1cb0*/  @!P0 BRA `(.L_x_6) ;  /* 0x0000001c00508947 */ /* 0x000fea0003800000 */
[----:B------:R-:W0:Y:S01]  /*1cc0*/  LDCU UR4, c[0x0][0x3b8] ;  /* 0x00007700ff0477ac */ /* 0x000e220008000800 */
[----:B------:R-:W1:Y:S01]  /*1cd0*/  S2R R6, SR_CTAID.X ;  /* 0x0000000000067919 */ /* 0x000e620000002500 */
[----:B0-----:R-:W-:-:S09]  /*1ce0*/  UISETP.GE.AND UP0, UPT, UR4, 0x1, UPT ;  /* 0x000000010400788c */ /* 0x001fd2000bf06270 */
[----:B------:R-:W-:Y:S05]  /*1cf0*/  BRA.U !UP0, `(.L_x_7) ;  /* 0x0000001508147547 */ /* 0x000fea000b800000 */
[----:B------:R-:W0:Y:S01]  /*1d00*/  LDCU.64 UR6, c[0x0][0x380] ;  /* 0x00007000ff0677ac */ /* 0x000e220008000a00 */
[----:B------:R-:W-:Y:S01]  /*1d10*/  HFMA2 R8, -RZ, RZ, 0, 0 ;  /* 0x00000000ff087431 */ /* 0x000fe200000001ff */
[----:B------:R-:W-:Y:S01]  /*1d20*/  SHF.L.U32 R7, R0, 0x3, RZ ;  /* 0x0000000300077819 */ /* 0x000fe200000006ff */
[----:B------:R-:W-:Y:S01]  /*1d30*/  IMAD.MOV.U32 R5, RZ, RZ, RZ ;  /* 0x000000ffff057224 */ /* 0x000fe200078e00ff */
[----:B0-----:R-:W-:-:S04]  /*1d40*/  UIADD3 UR5, UP0, UPT, UR6, 0x38, URZ ;  /* 0x0000003806057890 */ /* 0x001fc8000ff1e0ff */
[----:B------:R-:W-:-:S12]  /*1d50*/  UIADD3.X UR6, UPT, UPT, URZ, UR7, URZ, UP0, !UPT ;  /* 0x00000007ff067290 */ /* 0x000fd800087fe4ff */
.L_x_15:
[----:B------:R-:W1:Y:S01]  /*1d60*/  LDC R25, c[0x0][0x3bc] ;  /* 0x0000ef00ff197b82 */ /* 0x000e620000000800 */
[----:B------:R-:W0:Y:S02]  /*1d70*/  LDCU.64 UR8, c[0x0][0x3b0] ;  /* 0x00007600ff0877ac */ /* 0x000e240008000a00 */
[----:B0-----:R-:W-:Y:S02]  /*1d80*/  IMAD.U32 R3, RZ, RZ, UR9 ;  /* 0x00000009ff037e24 */ /* 0x001fe4000f8e00ff */
[----:B-1----:R-:W-:-:S05]  /*1d90*/  IMAD R17, R6, R25, R8 ;  /* 0x0000001906117224 */ /* 0x002fca00078e0208 */
[----:B------:R-:W-:-:S04]  /*1da0*/  IADD3 R10, P0, PT, R17, UR8, RZ ;  /* 0x00000008110a7c10 */ /* 0x000fc8000ff1e0ff */
[----:B------:R-:W-:-:S05]  /*1db0*/  IADD3.X R11, PT, PT, RZ, R3, RZ, P0, !PT ;  /* 0x00000003ff0b7210 */ /* 0x000fca00007fe4ff */
[----:B------:R-:W2:Y:S02]  /*1dc0*/  LDG.E.U8 R10, desc[UR10][R10.64] ;  /* 0x0000000a0a0a7981 */ /* 0x000ea4000c1e1100 */
[----:B--2---:R-:W-:-:S13]  /*1dd0*/  ISETP.NE.AND P0, PT, R10, RZ, PT ;  /* 0x000000ff0a00720c */ /* 0x004fda0003f05270 */
[----:B------:R-:W-:Y:S05]  /*1de0*/  @!P0 BRA `(.L_x_8) ;  /* 0x0000001000c48947 */ /* 0x000fea0003800000 */
[----:B------:R-:W0:Y:S01]  /*1df0*/  LDC.64 R10, c[0x0][0x3a8] ;  /* 0x0000ea00ff0a7b82 */ /* 0x000e220000000a00 */
[----:B------:R-:W1:Y:S07]  /*1e00*/  LDCU UR4, c[0x0][0x3b8] ;  /* 0x00007700ff0477ac */ /* 0x000e6e0008000800 */
[----:B------:R-:W2:Y:S01]  /*1e10*/  LDC.64 R12, c[0x0][0x390] ;  /* 0x0000e400ff0c7b82 */ /* 0x000ea20000000a00 */
[----:B0-----:R-:W-:-:S06]  /*1e20*/  IMAD.WIDE.U32 R16, R17, 0x4, R10 ;  /* 0x0000000411107825 */ /* 0x001fcc00078e000a */
[----:B------:R-:W3:Y:S01]  /*1e30*/  LDG.E R17, desc[UR10][R16.64] ;  /* 0x0000000a10117981 */ /* 0x000ee2000c1e1900 */
[----:B--2---:R-:W-:-:S05]  /*1e40*/  IMAD.WIDE.U32 R12, R8, 0x8, R12 ;  /* 0x00000008080c7825 */ /* 0x004fca00078e000c */
[----:B------:R-:W3:Y:S01]  /*1e50*/  LDG.E R2, desc[UR10][R12.64+0x4] ;  /* 0x0000040a0c027981 */ /* 0x000ee2000c1e1900 */
[----:B-1----:R-:W-:Y:S01]  /*1e60*/  UISETP.GE.U32.AND UP0, UPT, UR4, 0x8, UPT ;  /* 0x000000080400788c */ /* 0x002fe2000bf06070 */
[----:B------:R-:W-:Y:S01]  /*1e70*/  IMAD.MOV.U32 R0, RZ, RZ, RZ ;  /* 0x000000ffff007224 */ /* 0x000fe200078e00ff */
[----:B------:R-:W-:Y:S01]  /*1e80*/  MOV R14, RZ ;  /* 0x000000ff000e7202 */ /* 0x000fe20000000f00 */
[----:B---3--:R-:W-:-:S06]  /*1e90*/  FMUL R2, R2, R17 ;  /* 0x0000001102027220 */ /* 0x008fcc0000400000 */
[----:B------:R-:W-:Y:S05]  /*1ea0*/  BRA.U !UP0, `(.L_x_9) ;  /* 0x0000000908e07547 */ /* 0x000fea000b800000 */
[C---:B------:R-:W-:Y:S01]  /*1eb0*/  IMAD.IADD R9, R8.reuse, 0x1, R25 ;  /* 0x0000000108097824 */ /* 0x040fe200078e0219 */
[----:B------:R-:W-:-:S04]  /*1ec0*/  IADD3 R12, P0, PT, R8, UR8, RZ ;  /* 0x00000008080c7c10 */ /* 0x000fc8000ff1e0ff */
[----:B------:R-:W-:Y:S02]  /*1ed0*/  IADD3 R18, P1, PT, R9, UR8, RZ ;  /* 0x0000000809127c10 */ /* 0x000fe4000ff3e0ff */
[----:B------:R-:W-:-:S03]  /*1ee0*/  IADD3.X R13, PT, PT, RZ, R3, RZ, P0, !PT ;  /* 0x00000003ff0d7210 */ /* 0x000fc600007fe4ff */
[----:B------:R-:W-:Y:S02]  /*1ef0*/  IMAD.X R19, RZ, RZ, R3, P1 ;  /* 0x000000ffff137224 */ /* 0x000fe400008e0603 */
[----:B------:R-:W2:Y:S04]  /*1f00*/  LDG.E.U8 R0, desc[UR10][R12.64] ;  /* 0x0000000a0c007981 */ /* 0x000ea8000c1e1100 */
[----:B------:R-:W3:Y:S01]  /*1f10*/  LDG.E.U8 R18, desc[UR10][R18.64] ;  /* 0x0000000a12127981 */ /* 0x000ee2000c1e1100 */
[----:B------:R-:W-:-:S04]  /*1f20*/  LEA R23, R25, R8, 0x1 ;  /* 0x0000000819177211 */ /* 0x000fc800078e08ff */
[----:B------:R-:W-:-:S05]  /*1f30*/  IADD3 R26, P0, PT, R23, UR8, RZ ;  /* 0x00000008171a7c10 */ /* 0x000fca000ff1e0ff */
[----:B------:R-:W-:Y:S01]  /*1f40*/  IMAD.X R27, RZ, RZ, R3, P0 ;  /* 0x000000ffff1b7224 */ /* 0x000fe200000e0603 */
[----:B------:R-:W-:Y:S01]  /*1f50*/  MOV R14, UR5 ;  /* 0x00000005000e7c02 */ /* 0x000fe20008000f00 */
[----:B------:R-:W-:Y:S02]  /*1f60*/  IMAD.U32 R15, RZ, RZ, UR6 ;  /* 0x00000006ff0f7e24 */ /* 0x000fe4000f8e00ff */
[----:B------:R-:W-:Y:S01]  /*1f70*/  IMAD.WIDE.U32 R16, R8, 0x4, R10 ;  /* 0x0000000408107825 */ /* 0x000fe200078e000a */
[----:B------:R-:W4:Y:S01]  /*1f80*/  LDG.E.U8 R26, desc[UR10][R26.64] ;  /* 0x0000000a1a1a7981 */ /* 0x000f22000c1e1100 */
[----:B--2---:R-:W-:Y:S02]  /*1f90*/  ISETP.NE.AND P0, PT, R0, RZ, PT ;  /* 0x000000ff0000720c */ /* 0x004fe40003f05270 */
[----:B---3--:R-:W-:-:S11]  /*1fa0*/  ISETP.NE.AND P1, PT, R18, RZ, PT ;  /* 0x000000ff1200720c */ /* 0x008fd60003f25270 */
[----:B------:R-:W2:Y:S02]  /*1fb0*/  @P0 LDG.E R20, desc[UR10][R14.64+-0x30] ;  /* 0xffffd00a0e140981 */ /* 0x000ea4000c1e1900 */
[----:B------:R-:W-:Y:S02]  /*1fc0*/  @P1 IMAD.WIDE.U32 R18, R9, 0x4, R10 ;  /* 0x0000000409121825 */ /* 0x000fe400078e000a */
[----:B------:R-:W2:Y:S04]  /*1fd0*/  @P0 LDG.E R21, desc[UR10][R16.64] ;  /* 0x0000000a10150981 */ /* 0x000ea8000c1e1900 */
[----:B------:R-:W3:Y:S04]  /*1fe0*/  @P1 LDG.E R29, desc[UR10][R14.64+-0x24] ;  /* 0xffffdc0a0e1d1981 */ /* 0x000ee8000c1e1900 */
[----:B------:R0:W3:Y:S01]  /*1ff0*/  @P1 LDG.E R19, desc[UR10][R18.64] ;  /* 0x0000000a12131981 */ /* 0x0000e2000c1e1900 */
[----:B------:R-:W-:-:S02]  /*2000*/  HFMA2 R0, -RZ, RZ, 0, 0 ;  /* 0x00000000ff007431 */ /* 0x000fc400000001ff */
[----:B------:R-:W-:Y:S01]  /*2010*/  IMAD R24, R25, 0x3, R8 ;  /* 0x0000000319187824 */ /* 0x000fe200078e0208 */
[----:B----4-:R-:W-:-:S13]  /*2020*/  ISETP.NE.AND P2, PT, R26, RZ, PT ;  /* 0x000000ff1a00720c */ /* 0x010fda0003f45270 */
[----:B------:R-:W4:Y:S01]  /*2030*/  @P2 LDG.E R27, desc[UR10][R14.64+-0x18] ;  /* 0xffffe80a0e1b2981 */ /* 0x000f22000c1e1900 */
[----:B--2---:R-:W-:Y:S01]  /*2040*/  @P0 FFMA R0, R20, R21, RZ ;  /* 0x0000001514000223 */ /* 0x004fe200000000ff */
[----:B0-----:R-:W-:-:S03]  /*2050*/  IADD3 R18, P0, PT, R24, UR8, RZ ;  /* 0x0000000818127c10 */ /* 0x001fc6000ff1e0ff */
[----:B---3--:R-:W-:Y:S02]  /*2060*/  @P1 FFMA R0, R29, R19, R0 ;  /* 0x000000131d001223 */ /* 0x008fe40000000000 */
[----:B------:R-:W-:-:S05]  /*2070*/  IMAD.X R19, RZ, RZ, R3, P0 ;  /* 0x000000ffff137224 */ /* 0x000fca00000e0603 */
[----:B------:R0:W2:Y:S01]  /*2080*/  LDG.E.U8 R26, desc[UR10][R18.64] ;  /* 0x0000000a121a7981 */ /* 0x0000a2000c1e1100 */
[----:B------:R-:W-:-:S06]  /*2090*/  @P2 IMAD.WIDE.U32 R20, R23, 0x4, R10 ;  /* 0x0000000417142825 */ /* 0x000fcc00078e000a */
[----:B------:R1:W4:Y:S01]  /*20a0*/  @P2 LDG.E R20, desc[UR10][R20.64] ;  /* 0x0000000a14142981 */ /* 0x000322000c1e1900 */
[----:B------:R-:W-:-:S04]  /*20b0*/  LEA R22, R25, R8, 0x2 ;  /* 0x0000000819167211 */ /* 0x000fc800078e10ff */
[----:B0-----:R-:W-:-:S05]  /*20c0*/  IADD3 R18, P0, PT, R22, UR8, RZ ;  /* 0x0000000816127c10 */ /* 0x001fca000ff1e0ff */
[----:B------:R-:W-:Y:S02]  /*20d0*/  IMAD.X R19, RZ, RZ, R3, P0 ;  /* 0x000000ffff137224 */ /* 0x000fe400000e0603 */
[----:B-1----:R-:W-:-:S03]  /*20e0*/  IMAD R21, R25, 0x5, R8 ;  /* 0x0000000519157824 */ /* 0x002fc600078e0208 */
[----:B------:R0:W3:Y:S02]  /*20f0*/  LDG.E.U8 R28, desc[UR10][R18.64] ;  /* 0x0000000a121c7981 */ /* 0x0000e4000c1e1100 */
[----:B0-----:R-:W-:-:S04]  /*2100*/  IADD3 R18, P1, PT, R21, UR8, RZ ;  /* 0x0000000815127c10 */ /* 0x001fc8000ff3e0ff */
[----:B------:R-:W-:Y:S02]  /*2110*/  IADD3.X R19, PT, PT, RZ, R3, RZ, P1, !PT ;  /* 0x00000003ff137210 */ /* 0x000fe40000ffe4ff */
[----:B--2---:R-:W-:-:S03]  /*2120*/  ISETP.NE.AND P0, PT, R26, RZ, PT ;  /* 0x000000ff1a00720c */ /* 0x004fc60003f05270 */
[----:B------:R0:W2:Y:S01]  /*2130*/  LDG.E.U8 R26, desc[UR10][R18.64] ;  /* 0x0000000a121a7981 */ /* 0x0000a2000c1e1100 */
[----:B----4-:R-:W-:-:S09]  /*2140*/  @P2 FFMA R0, R27, R20, R0 ;  /* 0x000000141b002223 */ /* 0x010fd20000000000 */
[----:B0-----:R-:W-:Y:S01]  /*2150*/  @P0 IMAD.WIDE.U32 R18, R24, 0x4, R10 ;  /* 0x0000000418120825 */ /* 0x001fe200078e000a */
[----:B------:R-:W4:Y:S04]  /*2160*/  @P0 LDG.E R27, desc[UR10][R14.64+-0xc] ;  /* 0xfffff40a0e1b0981 */ /* 0x000f28000c1e1900 */
[----:B------:R0:W4:Y:S01]  /*2170*/  @P0 LDG.E R20, desc[UR10][R18.64] ;  /* 0x0000000a12140981 */ /* 0x000122000c1e1900 */
[----:B---3--:R-:W-:-:S13]  /*2180*/  ISETP.NE.AND P1, PT, R28, RZ, PT ;  /* 0x000000ff1c00720c */ /* 0x008fda0003f25270 */
[----:B0-----:R-:W-:Y:S01]  /*2190*/  @P1 IMAD.WIDE.U32 R18, R22, 0x4, R10 ;  /* 0x0000000416121825 */ /* 0x001fe200078e000a */
[----:B--2---:R-:W-:-:S13]  /*21a0*/  ISETP.NE.AND P2, PT, R26, RZ, PT ;  /* 0x000000ff1a00720c */ /* 0x004fda0003f45270 */
[----:B------:R-:W2:Y:S01]  /*21b0*/  @P2 LDG.E R29, desc[UR10][R14.64+0xc] ;  /* 0x00000c0a0e1d2981 */ /* 0x000ea2000c1e1900 */
[----:B----4-:R-:W-:-:S03]  /*21c0*/  @P0 FFMA R0, R27, R20, R0 ;  /* 0x000000141b000223 */ /* 0x010fc60000000000 */
[----:B------:R0:W3:Y:S04]  /*21d0*/  @P1 LDG.E R20, desc[UR10][R18.64] ;  /* 0x0000000a12141981 */ /* 0x0000e8000c1e1900 */
[----:B------:R-:W3:Y:S01]  /*21e0*/  @P1 LDG.E R27, desc[UR10][R14.64] ;  /* 0x0000000a0e1b1981 */ /* 0x000ee2000c1e1900 */
[----:B0-----:R-:W-:-:S05]  /*21f0*/  @P2 IMAD.WIDE.U32 R18, R21, 0x4, R10 ;  /* 0x0000000415122825 */ /* 0x001fca00078e000a */
[----:B------:R0:W2:Y:S01]  /*2200*/  @P2 LDG.E R26, desc[UR10][R18.64] ;  /* 0x0000000a121a2981 */ /* 0x0000a2000c1e1900 */
[----:B---3--:R-:W-:Y:S01]  /*2210*/  @P1 FFMA R0, R27, R20, R0 ;  /* 0x000000141b001223 */ /* 0x008fe20000000000 */
[----:B------:R-:W-:-:S05]  /*2220*/  IMAD R20, R25, 0x6, R8 ;  /* 0x0000000619147824 */ /* 0x000fca00078e0208 */
[----:B0-----:R-:W-:-:S05]  /*2230*/  IADD3 R18, P0, PT, R20, UR8, RZ ;  /* 0x0000000814127c10 */ /* 0x001fca000ff1e0ff */
[----:B------:R-:W-:Y:S02]  /*2240*/  IMAD.X R19, RZ, RZ, R3, P0 ;  /* 0x000000ffff137224 */ /* 0x000fe400000e0603 */
[----:B--2---:R-:W-:-:S03]  /*2250*/  @P2 FFMA R0, R29, R26, R0 ;  /* 0x0000001a1d002223 */ /* 0x004fc60000000000 */
[----:B------:R-:W2:Y:S02]  /*2260*/  LDG.E.U8 R26, desc[UR10][R18.64] ;  /* 0x0000000a121a7981 */ /* 0x000ea4000c1e1100 */
[----:B--2---:R-:W-:-:S13]  /*2270*/  ISETP.NE.AND P0, PT, R26, RZ, PT ;  /* 0x000000ff1a00720c */ /* 0x004fda0003f05270 */
[----:B------:R-:W-:Y:S01]  /*2280*/  @P0 IMAD.WIDE.U32 R18, R20, 0x4, R10 ;  /* 0x0000000414120825 */ /* 0x000fe200078e000a */
[----:B------:R-:W2:Y:S04]  /*2290*/  @P0 LDG.E R27, desc[UR10][R14.64+0x18] ;  /* 0x0000180a0e1b0981 */ /* 0x000ea8000c1e1900 */
[----:B------:R0:W2:Y:S02]  /*22a0*/  @P0 LDG.E R26, desc[UR10][R18.64] ;  /* 0x0000000a121a0981 */ /* 0x0000a4000c1e1900 */
[----:B0-----:R-:W-:Y:S01]  /*22b0*/  IMAD R18, R25, 0x7, R8 ;  /* 0x0000000719127824 */ /* 0x001fe200078e0208 */
[----:B------:R-:W0:Y:S01]  /*22c0*/  LDC R19, c[0x0][0x3b8] ;  /* 0x0000ee00ff137b82 */ /* 0x000e220000000800 */
[----:B--2---:R-:W-:-:S03]  /*22d0*/  @P0 FFMA R0, R27, R26, R0 ;  /* 0x0000001a1b000223 */ /* 0x004fc60000000000 */
[----:B------:R-:W-:-:S04]  /*22e0*/  IADD3 R26, P0, PT, R18, UR8, RZ ;  /* 0x00000008121a7c10 */ /* 0x000fc8000ff1e0ff */
[----:B------:R-:W-:-:S05]  /*22f0*/  IADD3.X R27, PT, PT, RZ, R3, RZ, P0, !PT ;  /* 0x00000003ff1b7210 */ /* 0x000fca00007fe4ff */
[----:B------:R-:W2:Y:S02]  /*2300*/  LDG.E.U8 R26, desc[UR10][R26.64] ;  /* 0x0000000a1a1a7981 */ /* 0x000ea4000c1e1100 */
[----:B--2---:R-:W-:-:S13]  /*2310*/  ISETP.NE.AND P0, PT, R26, RZ, PT ;  /* 0x000000ff1a00720c */ /* 0x004fda0003f05270 */
[----:B------:R-:W-:Y:S01]  /*2320*/  @P0 IMAD.WIDE.U32 R10, R18, 0x4, R10 ;  /* 0x00000004120a0825 */ /* 0x000fe200078e000a */
[----:B------:R0:W2:Y:S05]  /*2330*/  @P0 LDG.E R29, desc[UR10][R14.64+0x24] ;  /* 0x0000240a0e1d0981 */ /* 0x0000aa000c1e1900 */
[----:B------:R-:W2:Y:S01]  /*2340*/  @P0 LDG.E R10, desc[UR10][R10.64] ;  /* 0x0000000a0a0a0981 */ /* 0x000ea2000c1e1900 */
[----:B0-----:R-:W-:-:S04]  /*2350*/  LOP3.LUT R14, R19, 0x7ffffff8, RZ, 0xc0, !PT ;  /* 0x7ffffff8130e7812 */ /* 0x001fc800078ec0ff */
[----:B------:R-:W-:-:S04]  /*2360*/  IADD3 R26, PT, PT, -R14, 0x8, RZ ;  /* 0x000000080e1a7810 */ /* 0x000fc80007ffe1ff */
[----:B------:R-:W-:Y:S01]  /*2370*/  ISETP.NE.AND P1, PT, R26, RZ, PT ;  /* 0x000000ff1a00720c */ /* 0x000fe20003f25270 */
[----:B------:R-:W-:Y:S01]  /*2380*/  UIADD3 UR4, UP0, UPT, UR5, 0x60, URZ ;  /* 0x0000006005047890 */ /* 0x000fe2000ff1e0ff */
[----:B------:R-:W-:-:S03]  /*2390*/  IADD3 R25, P2, PT, R7, R12, RZ ;  /* 0x0000000c07197210 */ /* 0x000fc60007f5e0ff */
[----:B------:R-:W-:Y:S01]  /*23a0*/  UIADD3.X UR7, UPT, UPT, URZ, UR6, URZ, UP0, !UPT ;  /* 0x00000006ff077290 */ /* 0x000fe200087fe4ff */
[----:B--2---:R-:W-:Y:S01]  /*23b0*/  @P0 FFMA R0, R29, R10, R0 ;  /* 0x0000000a1d000223 */ /* 0x004fe20000000000 */
[----:B------:R-:W-:-:S06]  /*23c0*/  IMAD.X R10, RZ, RZ, R13, P2 ;  /* 0x000000ffff0a7224 */ /* 0x000fcc00010e060d */
[----:B------:R-:W-:Y:S05]  /*23d0*/  @!P1 BRA `(.L_x_9) ;  /* 0x0000000400949947 */ /* 0x000fea0003800000 */
[C---:B------:R-:W-:Y:S01]  /*23e0*/  IMAD.WIDE.U32 R16, R7.reuse, 0x4, R16 ;  /* 0x0000000407107825 */ /* 0x040fe200078e0010 */
[C---:B------:R-:W-:Y:S01]  /*23f0*/  IADD3 R11, PT, PT, R7.reuse, R18, RZ ;  /* 0x00000012070b7210 */ /* 0x040fe20007ffe0ff */
[----:B------:R-:W0:Y:S01]  /*2400*/  LDCU.64 UR8, c[0x0][0x3b0] ;  /* 0x00007600ff0877ac */ /* 0x000e220008000a00 */
[C---:B------:R-:W-:Y:S01]  /*2410*/  IADD3 R21, PT, PT, R7.reuse, R21, RZ ;  /* 0x0000001507157210 */ /* 0x040fe20007ffe0ff */
[C---:B------:R-:W-:Y:S01]  /*2420*/  IMAD.IADD R20, R7.reuse, 0x1, R20 ;  /* 0x0000000107147824 */ /* 0x040fe200078e0214 */
[C---:B------:R-:W-:Y:S01]  /*2430*/  IADD3 R24, PT, PT, R7.reuse, R24, RZ ;  /* 0x0000001807187210 */ /* 0x040fe20007ffe0ff */
[C---:B------:R-:W-:Y:S01]  /*2440*/  IMAD.IADD R22, R7.reuse, 0x1, R22 ;  /* 0x0000000107167824 */ /* 0x040fe200078e0216 */
[C---:B------:R-:W-:Y:S01]  /*2450*/  IADD3 R23, PT, PT, R7.reuse, R23, RZ ;  /* 0x0000001707177210 */ /* 0x040fe20007ffe0ff */
[----:B------:R-:W-:Y:S01]  /*2460*/  IMAD.IADD R9, R7, 0x1, R9 ;  /* 0x0000000107097824 */ /* 0x000fe200078e0209 */
[----:B------:R-:W-:Y:S01]  /*2470*/  MOV R28, UR7 ;  /* 0x00000007001c7c02 */ /* 0x000fe20008000f00 */
[----:B------:R-:W-:-:S07]  /*2480*/  IMAD.U32 R27, RZ, RZ, UR4 ;  /* 0x00000004ff1b7e24 */ /* 0x000fce000f8e00ff */
.L_x_10:
[----:B------:R-:W-:Y:S01]  /*2490*/  IMAD.MOV.U32 R12, RZ, RZ, R25 ;  /* 0x000000ffff0c7224 */ /* 0x000fe200078e0019 */
[----:B------:R-:W-:-:S05]  /*24a0*/  MOV R13, R10 ;  /* 0x0000000a000d7202 */ /* 0x000fca0000000f00 */
[----:B------:R1:W2:Y:S01]  /*24b0*/  LDG.E.U8 R14, desc[UR10][R12.64] ;  /* 0x0000000a0c0e7981 */ /* 0x0002a2000c1e1100 */
[----:B0-----:R-:W-:Y:S01]  /*24c0*/  IMAD.U32 R3, RZ, RZ, UR9 ;  /* 0x00000009ff037e24 */ /* 0x001fe2000f8e00ff */
[----:B-1----:R-:W-:-:S04]  /*24d0*/  IADD3 R12, P0, PT, R9, UR8, RZ ;  /* 0x00000008090c7c10 */ /* 0x002fc8000ff1e0ff */
[----:B------:R-:W-:-:S05]  /*24e0*/  IADD3.X R13, PT, PT, RZ, R3, RZ, P0, !PT ;  /* 0x00000003ff0d7210 */ /* 0x000fca00007fe4ff */
[----:B------:R0:W3:Y:S01]  /*24f0*/  LDG.E.U8 R18, desc[UR10][R12.64] ;  /* 0x0000000a0c127981 */ /* 0x0000e2000c1e1100 */
[----:B------:R-:W-:Y:S02]  /*2500*/  MOV R15, R28 ;  /* 0x0000001c000f7202 */ /* 0x000fe40000000f00 */
[----:B0-----:R-:W-:Y:S02]  /*2510*/  IADD3 R12, P2, PT, R23, UR8, RZ ;  /* 0x00000008170c7c10 */ /* 0x001fe4000ff5e0ff */
[----:B--2---:R-:W-:Y:S01]  /*2520*/  ISETP.NE.AND P0, PT, R14, RZ, PT ;  /* 0x000000ff0e00720c */ /* 0x004fe20003f05270 */
[----:B------:R-:W-:-:S12]  /*2530*/  IMAD.MOV.U32 R14, RZ, RZ, R27 ;  /* 0x000000ffff0e7224 */ /* 0x000fd800078e001b */
[----:B------:R-:W2:Y:S04]  /*2540*/  @P0 LDG.E R19, desc[UR10][R14.64+-0x30] ;  /* 0xffffd00a0e130981 */ /* 0x000ea8000c1e1900 */
[----:B------:R-:W2:Y:S01]  /*2550*/  @P0 LDG.E R27, desc[UR10][R16.64] ;  /* 0x0000000a101b0981 */ /* 0x000ea2000c1e1900 */
[----:B------:R-:W-:Y:S01]  /*2560*/  IMAD.X R13, RZ, RZ, R3, P2 ;  /* 0x000000ffff0d7224 */ /* 0x000fe200010e0603 */
[----:B---3--:R-:W-:-:S04]  /*2570*/  ISETP.NE.AND P1, PT, R18, RZ, PT ;  /* 0x000000ff1200720c */ /* 0x008fc80003f25270 */
[----:B------:R0:W3:Y:S09]  /*2580*/  LDG.E.U8 R18, desc[UR10][R12.64] ;  /* 0x0000000a0c127981 */ /* 0x0000f2000c1e1100 */
[----:B0-----:R-:W0:Y:S02]  /*2590*/  @P1 LDC.64 R12, c[0x0][0x3a8] ;  /* 0x0000ea00ff0c1b82 */ /* 0x001e240000000a00 */
[----:B0-----:R-:W-:-:S04]  /*25a0*/  @P1 IMAD.WIDE.U32 R12, R9, 0x4, R12 ;  /* 0x00000004090c1825 */ /* 0x001fc800078e000c */
[----:B--2---:R-:W-:Y:S02]  /*25b0*/  @P0 FFMA R0, R19, R27, R0 ;  /* 0x0000001b13000223 */ /* 0x004fe40000000000 */
[----:B------:R0:W2:Y:S04]  /*25c0*/  @P1 LDG.E R27, desc[UR10][R12.64] ;  /* 0x0000000a0c1b1981 */ /* 0x0000a8000c1e1900 */
[----:B------:R-:W2:Y:S01]  /*25d0*/  @P1 LDG.E R19, desc[UR10][R14.64+-0x24] ;  /* 0xffffdc0a0e131981 */ /* 0x000ea2000c1e1900 */
[----:B---3--:R-:W-:Y:S02]  /*25e0*/  ISETP.NE.AND P0, PT, R18, RZ, PT ;  /* 0x000000ff1200720c */ /* 0x008fe40003f05270 */
[----:B0-----:R-:W-:-:S04]  /*25f0*/  IADD3 R12, P2, PT, R24, UR8, RZ ;  /* 0x00000008180c7c10 */ /* 0x001fc8000ff5e0ff */
[----:B------:R-:W-:-:S05]  /*2600*/  IADD3.X R13, PT, PT, RZ, R3, RZ, P2, !PT ;  /* 0x00000003ff0d7210 */ /* 0x000fca00017fe4ff */
[----:B------:R0:W3:Y:S02]  /*2610*/  LDG.E.U8 R18, desc[UR10][R12.64] ;  /* 0x0000000a0c127981 */ /* 0x0000e4000c1e1100 */
[----:B0-----:R-:W0:Y:S02]  /*2620*/  @P0 LDC.64 R12, c[0x0][0x3a8] ;  /* 0x0000ea00ff0c0b82 */ /* 0x001e240000000a00 */
[----:B0-----:R-:W-:-:S04]  /*2630*/  @P0 IMAD.WIDE.U32 R12, R23, 0x4, R12 ;  /* 0x00000004170c0825 */ /* 0x001fc800078e000c */
[----:B--2---:R-:W-:Y:S02]  /*2640*/  @P1 FFMA R0, R19, R27, R0 ;  /* 0x0000001b13001223 */ /* 0x004fe40000000000 */
[----:B------:R0:W2:Y:S04]  /*2650*/  @P0 LDG.E R27, desc[UR10][R12.64] ;  /* 0x0000000a0c1b0981 */ /* 0x0000a8000c1e1900 */
[----:B------:R-:W2:Y:S01]  /*2660*/  @P0 LDG.E R19, desc[UR10][R14.64+-0x18] ;  /* 0xffffe80a0e130981 */ /* 0x000ea2000c1e1900 */
[----:B0-----:R-:W-:Y:S02]  /*2670*/  IADD3 R12, P2, PT, R22, UR8, RZ ;  /* 0x00000008160c7c10 */ /* 0x001fe4000ff5e0ff */
[----:B---3--:R-:W-:-:S03]  /*2680*/  ISETP.NE.AND P1, PT, R18, RZ, PT ;  /* 0x000000ff1200720c */ /* 0x008fc60003f25270 */
[----:B------:R-:W-:-:S05]  /*2690*/  IMAD.X R13, RZ, RZ, R3, P2 ;  /* 0x000000ffff0d7224 */ /* 0x000fca00010e0603 */
[----:B------:R0:W3:Y:S05]  /*26a0*/  LDG.E.U8 R18, desc[UR10][R12.64] ;  /* 0x0000000a0c127981 */ /* 0x0000ea000c1e1100 */
[----:B0-----:R-:W0:Y:S02]  /*26b0*/  @P1 LDC.64 R12, c[0x0][0x3a8] ;  /* 0x0000ea00ff0c1b82 */ /* 0x001e240000000a00 */
[----:B0-----:R-:W-:-:S04]  /*26c0*/  @P1 IMAD.WIDE.U32 R12, R24, 0x4, R12 ;  /* 0x00000004180c1825 */ /* 0x001fc800078e000c */
[----:B--2---:R-:W-:Y:S02]  /*26d0*/  @P0 FFMA R0, R19, R27, R0 ;  /* 0x0000001b13000223 */ /* 0x004fe40000000000 */
[----:B------:R0:W2:Y:S04]  /*26e0*/  @P1 LDG.E R27, desc[UR10][R12.64] ;  /* 0x0000000a0c1b1981 */ /* 0x0000a8000c1e1900 */
[----:B------:R-:W2:Y:S01]  /*26f0*/  @P1 LDG.E R19, desc[UR10][R14.64+-0xc] ;  /* 0xfffff40a0e131981 */ /* 0x000ea2000c1e1900 */
[----:B0-----:R-:W-:-:S04]  /*2700*/  IADD3 R12, P2, PT, R21, UR8, RZ ;  /* 0x00000008150c7c10 */ /* 0x001fc8000ff5e0ff */
[----:B------:R-:W-:Y:S02]  /*2710*/  IADD3.X R13, PT, PT, RZ, R3, RZ, P2, !PT ;  /* 0x00000003ff0d7210 */ /* 0x000fe400017fe4ff */
[----:B---3--:R-:W-:-:S03]  /*2720*/  ISETP.NE.AND P0, PT, R18, RZ, PT ;  /* 0x000000ff1200720c */ /* 0x008fc60003f05270 */
[----:B------:R0:W3:Y:S10]  /*2730*/  LDG.E.U8 R18, desc[UR10][R12.64] ;  /* 0x0000000a0c127981 */ /* 0x0000f4000c1e1100 */
        /* <DEDUP_REMOVED lines=10> */
[----:B0-----:R-:W-:-:S05]  /*27e0*/  @P1 IMAD.WIDE.U32 R12, R21, 0x4, R12 ;  /* 0x00000004150c1825 */ /* 0x001fca00078e000c */
[----:B------:R0:W4:Y:S01]  /*27f0*/  @P1 LDG.E R28, desc[UR10][R12.64] ;  /* 0x0000000a0c1c1981 */ /* 0x000122000c1e1900 */
[----:B--2---:R-:W-:Y:S01]  /*2800*/  @P0 FFMA R0, R19, R27, R0 ;  /* 0x0000001b13000223 */ /* 0x004fe20000000000 */
[----:B0-----:R-:W-:Y:S02]  /*2810*/  IADD3 R12, P0, PT, R11, UR8, RZ ;  /* 0x000000080b0c7c10 */ /* 0x001fe4000ff1e0ff */
[----:B------:R-:W4:Y:S02]  /*2820*/  @P1 LDG.E R27, desc[UR10][R14.64+0xc] ;  /* 0x00000c0a0e1b1981 */ /* 0x000f24000c1e1900 */
[----:B------:R-:W-:-:S05]  /*2830*/  IADD3.X R13, PT, PT, RZ, R3, RZ, P0, !PT ;  /* 0x00000003ff0d7210 */ /* 0x000fca00007fe4ff */
[----:B------:R-:W2:Y:S01]  /*2840*/  LDG.E.U8 R19, desc[UR10][R12.64] ;  /* 0x0000000a0c137981 */ /* 0x000ea2000c1e1100 */
[----:B---3--:R-:W-:Y:S02]  /*2850*/  ISETP.NE.AND P0, PT, R18, RZ, PT ;  /* 0x000000ff1200720c */ /* 0x008fe40003f05270 */
[----:B--2---:R-:W-:-:S11]  /*2860*/  ISETP.NE.AND P2, PT, R19, RZ, PT ;  /* 0x000000ff1300720c */ /* 0x004fd60003f45270 */
[----:B------:R-:W0:Y:S01]  /*2870*/  @P0 LDC.64 R18, c[0x0][0x3a8] ;  /* 0x0000ea00ff120b82 */ /* 0x000e220000000a00 */
[----:B----4-:R-:W-:Y:S02]  /*2880*/  @P1 FFMA R0, R27, R28, R0 ;  /* 0x0000001c1b001223 */ /* 0x010fe40000000000 */
[----:B------:R-:W2:Y:S05]  /*2890*/  @P0 LDG.E R27, desc[UR10][R14.64+0x18] ;  /* 0x0000180a0e1b0981 */ /* 0x000eaa000c1e1900 */
[----:B------:R-:W1:Y:S01]  /*28a0*/  @P2 LDC.64 R12, c[0x0][0x3a8] ;  /* 0x0000ea00ff0c2b82 */ /* 0x000e620000000a00 */
[----:B------:R-:W3:Y:S01]  /*28b0*/  @P2 LDG.E R29, desc[UR10][R14.64+0x24] ;  /* 0x0000240a0e1d2981 */ /* 0x000ee2000c1e1900 */
[----:B0-----:R-:W-:-:S06]  /*28c0*/  @P0 IMAD.WIDE.U32 R18, R20, 0x4, R18 ;  /* 0x0000000414120825 */ /* 0x001fcc00078e0012 */
[----:B------:R-:W2:Y:S01]  /*28d0*/  @P0 LDG.E R19, desc[UR10][R18.64] ;  /* 0x0000000a12130981 */ /* 0x000ea2000c1e1900 */
[----:B-1----:R-:W-:-:S06]  /*28e0*/  @P2 IMAD.WIDE.U32 R12, R11, 0x4, R12 ;  /* 0x000000040b0c2825 */ /* 0x002fcc00078e000c */
[----:B------:R-:W3:Y:S01]  /*28f0*/  @P2 LDG.E R12, desc[UR10][R12.64] ;  /* 0x0000000a0c0c2981 */ /* 0x000ee2000c1e1900 */
[----:B------:R-:W-:Y:S01]  /*2900*/  VIADD R26, R26, 0x8 ;  /* 0x000000081a1a7836 */ /* 0x000fe20000000000 */
[C---:B------:R-:W-:Y:S01]  /*2910*/  IADD3 R25, P1, PT, R7.reuse, R25, RZ ;  /* 0x0000001907197210 */ /* 0x040fe20007f3e0ff */
[C---:B------:R-:W-:Y:S01]  /*2920*/  IMAD.WIDE.U32 R16, R7.reuse, 0x4, R16 ;  /* 0x0000000407107825 */ /* 0x040fe200078e0010 */
[C---:B------:R-:W-:Y:S02]  /*2930*/  IADD3 R9, PT, PT, R7.reuse, R9, RZ ;  /* 0x0000000907097210 */ /* 0x040fe40007ffe0ff */
[C---:B------:R-:W-:Y:S01]  /*2940*/  IADD3 R24, PT, PT, R7.reuse, R24, RZ ;  /* 0x0000001807187210 */ /* 0x040fe20007ffe0ff */
[----:B------:R-:W-:Y:S01]  /*2950*/  IMAD.X R10, RZ, RZ, R10, P1 ;  /* 0x000000ffff0a7224 */ /* 0x000fe200008e060a */
[C---:B------:R-:W-:Y:S01]  /*2960*/  IADD3 R21, PT, PT, R7.reuse, R21, RZ ;  /* 0x0000001507157210 */ /* 0x040fe20007ffe0ff */
[C---:B------:R-:W-:Y:S01]  /*2970*/  IMAD.IADD R23, R7.reuse, 0x1, R23 ;  /* 0x0000000107177824 */ /* 0x040fe200078e0217 */
[C---:B------:R-:W-:Y:S01]  /*2980*/  IADD3 R11, PT, PT, R7.reuse, R11, RZ ;  /* 0x0000000b070b7210 */ /* 0x040fe20007ffe0ff */
[----:B------:R-:W-:-:S02]  /*2990*/  IMAD.IADD R22, R7, 0x1, R22 ;  /* 0x0000000107167824 */ /* 0x000fc400078e0216 */
[----:B------:R-:W-:Y:S02]  /*29a0*/  IMAD.IADD R20, R7, 0x1, R20 ;  /* 0x0000000107147824 */ /* 0x000fe400078e0214 */
[----:B--2---:R-:W-:Y:S01]  /*29b0*/  @P0 FFMA R0, R27, R19, R0 ;  /* 0x000000131b000223 */ /* 0x004fe20000000000 */
[----:B------:R-:W-:-:S04]  /*29c0*/  IADD3 R27, P0, PT, R14, 0x60, RZ ;  /* 0x000000600e1b7810 */ /* 0x000fc80007f1e0ff */
[----:B------:R-:W-:Y:S02]  /*29d0*/  IADD3.X R28, PT, PT, RZ, R15, RZ, P0, !PT ;  /* 0x0000000fff1c7210 */ /* 0x000fe400007fe4ff */
[----:B------:R-:W-:Y:S01]  /*29e0*/  ISETP.NE.AND P0, PT, R26, RZ, PT ;  /* 0x000000ff1a00720c */ /* 0x000fe20003f05270 */
[----:B---3--:R-:W-:-:S12]  /*29f0*/  @P2 FFMA R0, R29, R12, R0 ;  /* 0x0000000c1d002223 */ /* 0x008fd80000000000 */
[----:B------:R-:W-:Y:S05]  /*2a00*/  @P0 BRA `(.L_x_10) ;  /* 0xfffffff800a00947 */ /* 0x000fea000383ffff */
[----:B------:R-:W0:Y:S02]  /*2a10*/  LDC R14, c[0x0][0x3b8] ;  /* 0x0000ee00ff0e7b82 */ /* 0x000e240000000800 */
[----:B0-----:R-:W-:-:S07]  /*2a20*/  LOP3.LUT R14, R14, 0x7ffffff8, RZ, 0xc0, !PT ;  /* 0x7ffffff80e0e7812 */ /* 0x001fce00078ec0ff */
.L_x_9:
[----:B------:R-:W0:Y:S02]  /*2a30*/  LDCU UR4, c[0x0][0x3b8] ;  /* 0x00007700ff0477ac */ /* 0x000e240008000800 */
[----:B0-----:R-:W-:-:S04]  /*2a40*/  ULOP3.LUT UR7, UR4, 0x7, URZ, 0xc0, !UPT ;  /* 0x0000000704077892 */ /* 0x001fc8000f8ec0ff */
[----:B------:R-:W-:-:S09]  /*2a50*/  UISETP.NE.AND UP0, UPT, UR7, URZ, UPT ;  /* 0x000000ff0700728c */ /* 0x000fd2000bf05270 */
[----:B------:R-:W-:Y:S05]  /*2a60*/  BRA.U !UP0, `(.L_x_11) ;  /* 0x0000000508747547 */ /* 0x000fea000b800000 */
[----:B------:R-:W-:Y:S02]  /*2a70*/  ULOP3.LUT UR9, UR4, 0x3, URZ, 0xc0, !UPT ;  /* 0x0000000304097892 */ /* 0x000fe4000f8ec0ff */
[----:B------:R-:W-:Y:S02]  /*2a80*/  UIADD3 UR4, UPT, UPT, UR7, -0x1, URZ ;  /* 0xffffffff07047890 */ /* 0x000fe4000fffe0ff */
[----:B------:R-:W-:Y:S02]  /*2a90*/  UISETP.NE.AND UP1, UPT, UR9, URZ, UPT ;  /* 0x000000ff0900728c */ /* 0x000fe4000bf25270 */
[----:B------:R-:W-:-:S09]  /*2aa0*/  UISETP.GE.U32.AND UP0, UPT, UR4, 0x3, UPT ;  /* 0x000000030400788c */ /* 0x000fd2000bf06070 */
[----:B------:R-:W-:Y:S05]  /*2ab0*/  BRA.U !UP0, `(.L_x_12) ;  /* 0x0000000108b07547 */ /* 0x000fea000b800000 */
[----:B------:R-:W0:Y:S02]  /*2ac0*/  LDC R22, c[0x0][0x3bc] ;  /* 0x0000ef00ff167b82 */ /* 0x000e240000000800 */
[----:B0-----:R-:W-:-:S04]  /*2ad0*/  IMAD R23, R14, R22, R8 ;  /* 0x000000160e177224 */ /* 0x001fc800078e0208 */
[C---:B------:R-:W-:Y:S01]  /*2ae0*/  IMAD.IADD R15, R23.reuse, 0x1, R22 ;  /* 0x00000001170f7824 */ /* 0x040fe200078e0216 */
[----:B------:R-:W-:-:S03]  /*2af0*/  IADD3 R12, P0, PT, R23, UR8, RZ ;  /* 0x00000008170c7c10 */ /* 0x000fc6000ff1e0ff */
[C---:B------:R-:W-:Y:S01]  /*2b00*/  IMAD.IADD R9, R15.reuse, 0x1, R22 ;  /* 0x000000010f097824 */ /* 0x040fe200078e0216 */
[----:B------:R-:W-:Y:S02]  /*2b10*/  IADD3.X R13, PT, PT, RZ, R3, RZ, P0, !PT ;  /* 0x00000003ff0d7210 */ /* 0x000fe400007fe4ff */
[----:B------:R-:W-:Y:S02]  /*2b20*/  IADD3 R16, P0, PT, R15, UR8, RZ ;  /* 0x000000080f107c10 */ /* 0x000fe4000ff1e0ff */
[C---:B------:R-:W-:Y:S01]  /*2b30*/  IADD3 R22, PT, PT, R9.reuse, R22, RZ ;  /* 0x0000001609167210 */ /* 0x040fe20007ffe0ff */
[----:B------:R0:W2:Y:S01]  /*2b40*/  LDG.E.U8 R18, desc[UR10][R12.64] ;  /* 0x0000000a0c127981 */ /* 0x0000a2000c1e1100 */
[----:B------:R-:W-:Y:S01]  /*2b50*/  IADD3 R10, P1, PT, R9, UR8, RZ ;  /* 0x00000008090a7c10 */ /* 0x000fe2000ff3e0ff */
[----:B------:R-:W-:-:S03]  /*2b60*/  IMAD.X R17, RZ, RZ, R3, P0 ;  /* 0x000000ffff117224 */ /* 0x000fc600000e0603 */
[----:B------:R-:W-:Y:S02]  /*2b70*/  IADD3.X R11, PT, PT, RZ, R3, RZ, P1, !PT ;  /* 0x00000003ff0b7210 */ /* 0x000fe40000ffe4ff */
[----:B------:R-:W3:Y:S01]  /*2b80*/  LDG.E.U8 R16, desc[UR10][R16.64] ;  /* 0x0000000a10107981 */ /* 0x000ee2000c1e1100 */
[----:B0-----:R-:W-:-:S03]  /*2b90*/  IADD3 R12, P0, PT, R22, UR8, RZ ;  /* 0x00000008160c7c10 */ /* 0x001fc6000ff1e0ff */
[----:B------:R-:W4:Y:S02]  /*2ba0*/  LDG.E.U8 R10, desc[UR10][R10.64] ;  /* 0x0000000a0a0a7981 */ /* 0x000f24000c1e1100 */
[----:B------:R-:W-:-:S05]  /*2bb0*/  IMAD.X R13, RZ, RZ, R3, P0 ;  /* 0x000000ffff0d7224 */ /* 0x000fca00000e0603 */
[----:B------:R-:W5:Y:S01]  /*2bc0*/  LDG.E.U8 R19, desc[UR10][R12.64] ;  /* 0x0000000a0c137981 */ /* 0x000f62000c1e1100 */
[----:B--2---:R-:W-:Y:S02]  /*2bd0*/  ISETP.NE.AND P0, PT, R18, RZ, PT ;  /* 0x000000ff1200720c */ /* 0x004fe40003f05270 */
[----:B---3--:R-:W-:Y:S02]  /*2be0*/  ISETP.NE.AND P1, PT, R16, RZ, PT ;  /* 0x000000ff1000720c */ /* 0x008fe40003f25270 */
[----:B----4-:R-:W-:-:S09]  /*2bf0*/  ISETP.NE.AND P2, PT, R10, RZ, PT ;  /* 0x000000ff0a00720c */ /* 0x010fd20003f45270 */
[----:B------:R-:W0:Y:S01]  /*2c00*/  @P0 LDC.64 R20, c[0x0][0x3a8] ;  /* 0x0000ea00ff140b82 */ /* 0x000e220000000a00 */
[----:B-----5:R-:W-:-:S07]  /*2c10*/  ISETP.NE.AND P3, PT, R19, RZ, PT ;  /* 0x000000ff1300720c */ /* 0x020fce0003f65270 */
[----:B------:R-:W1:Y:S08]  /*2c20*/  LDC.64 R10, c[0x0][0x380] ;  /* 0x0000e000ff0a7b82 */ /* 0x000e700000000a00 */
[----:B------:R-:W2:Y:S08]  /*2c30*/  @P1 LDC.64 R12, c[0x0][0x3a8] ;  /* 0x0000ea00ff0c1b82 */ /* 0x000eb00000000a00 */
[----:B------:R-:W3:Y:S08]  /*2c40*/  @P2 LDC.64 R16, c[0x0][0x3a8] ;  /* 0x0000ea00ff102b82 */ /* 0x000ef00000000a00 */
[----:B------:R-:W4:Y:S01]  /*2c50*/  @P3 LDC.64 R18, c[0x0][0x3a8] ;  /* 0x0000ea00ff123b82 */ /* 0x000f220000000a00 */
[----:B0-----:R-:W-:-:S04]  /*2c60*/  @P0 IMAD.WIDE.U32 R20, R23, 0x4, R20 ;  /* 0x0000000417140825 */ /* 0x001fc800078e0014 */
[----:B-1----:R-:W-:Y:S02]  /*2c70*/  IMAD.WIDE.U32 R10, R14, 0xc, R10 ;  /* 0x0000000c0e0a7825 */ /* 0x002fe400078e000a */
[----:B------:R-:W5:Y:S02]  /*2c80*/  @P0 LDG.E R21, desc[UR10][R20.64] ;  /* 0x0000000a14150981 */ /* 0x000f64000c1e1900 */
[----:B--2---:R-:W-:Y:S02]  /*2c90*/  @P1 IMAD.WIDE.U32 R12, R15, 0x4, R12 ;  /* 0x000000040f0c1825 */ /* 0x004fe400078e000c */
[----:B------:R-:W5:Y:S04]  /*2ca0*/  @P0 LDG.E R15, desc[UR10][R10.64+0x8] ;  /* 0x0000080a0a0f0981 */ /* 0x000f68000c1e1900 */
[----:B------:R-:W2:Y:S01]  /*2cb0*/  @P1 LDG.E R12, desc[UR10][R12.64] ;  /* 0x0000000a0c0c1981 */ /* 0x000ea2000c1e1900 */
[----:B---3--:R-:W-:-:S03]  /*2cc0*/  @P2 IMAD.WIDE.U32 R16, R9, 0x4, R16 ;  /* 0x0000000409102825 */ /* 0x008fc600078e0010 */
[----:B------:R-:W2:Y:S04]  /*2cd0*/  @P1 LDG.E R9, desc[UR10][R10.64+0x14] ;  /* 0x0000140a0a091981 */ /* 0x000ea8000c1e1900 */
[----:B------:R-:W3:Y:S01]  /*2ce0*/  @P2 LDG.E R16, desc[UR10][R16.64] ;  /* 0x0000000a10102981 */ /* 0x000ee2000c1e1900 */
[----:B----4-:R-:W-:-:S03]  /*2cf0*/  @P3 IMAD.WIDE.U32 R18, R22, 0x4, R18 ;  /* 0x0000000416123825 */ /* 0x010fc600078e0012 */
[----:B------:R-:W3:Y:S04]  /*2d00*/  @P2 LDG.E R23, desc[UR10][R10.64+0x20] ;  /* 0x0000200a0a172981 */ /* 0x000ee8000c1e1900 */
[----:B------:R-:W4:Y:S04]  /*2d10*/  @P3 LDG.E R25, desc[UR10][R10.64+0x2c] ;  /* 0x00002c0a0a193981 */ /* 0x000f28000c1e1900 */
[----:B------:R-:W4:Y:S01]  /*2d20*/  @P3 LDG.E R18, desc[UR10][R18.64] ;  /* 0x0000000a12123981 */ /* 0x000f22000c1e1900 */
[----:B------:R-:W-:Y:S01]  /*2d30*/  IADD3 R14, PT, PT, R14, 0x4, RZ ;  /* 0x000000040e0e7810 */ /* 0x000fe20007ffe0ff */
[----:B-----5:R-:W-:-:S04]  /*2d40*/  @P0 FFMA R0, R15, R21, R0 ;  /* 0x000000150f000223 */ /* 0x020fc80000000000 */
[----:B--2---:R-:W-:-:S04]  /*2d50*/  @P1 FFMA R0, R9, R12, R0 ;  /* 0x0000000c09001223 */ /* 0x004fc80000000000 */
[----:B---3--:R-:W-:-:S04]  /*2d60*/  @P2 FFMA R0, R23, R16, R0 ;  /* 0x0000001017002223 */ /* 0x008fc80000000000 */
[----:B----4-:R-:W-:-:S07]  /*2d70*/  @P3 FFMA R0, R25, R18, R0 ;  /* 0x0000001219003223 */ /* 0x010fce0000000000 */
.L_x_12:
[----:B------:R-:W-:Y:S05]  /*2d80*/  BRA.U !UP1, `(.L_x_11) ;  /* 0x0000000109ac7547 */ /* 0x000fea000b800000 */
[----:B------:R-:W0:Y:S01]  /*2d90*/  LDCU UR4, c[0x0][0x3b8] ;  /* 0x00007700ff0477ac */ /* 0x000e220008000800 */
[----:B------:R-:W-:Y:S02]  /*2da0*/  UISETP.NE.AND UP0, UPT, UR9, 0x1, UPT ;  /* 0x000000010900788c */ /* 0x000fe4000bf05270 */
[----:B0-----:R-:W-:-:S07]  /*2db0*/  ULOP3.LUT UP1, URZ, UR4, 0x1, URZ, 0xc0, !UPT ;  /* 0x0000000104ff7892 */ /* 0x001fce000f82c0ff */
[----:B------:R-:W-:Y:S05]  /*2dc0*/  BRA.U !UP0, `(.L_x_13) ;  /* 0x0000000108607547 */ /* 0x000fea000b800000 */
[----:B------:R-:W0:Y:S08]  /*2dd0*/  LDC R15, c[0x0][0x3bc] ;  /* 0x0000ef00ff0f7b82 */ /* 0x000e300000000800 */
[----:B------:R-:W1:Y:S01]  /*2de0*/  LDC.64 R10, c[0x0][0x380] ;  /* 0x0000e000ff0a7b82 */ /* 0x000e620000000a00 */
[----:B0-----:R-:W-:-:S04]  /*2df0*/  IMAD R9, R14, R15, R8 ;  /* 0x0000000f0e097224 */ /* 0x001fc800078e0208 */
[C---:B------:R-:W-:Y:S01]  /*2e00*/  IMAD.IADD R15, R9.reuse, 0x1, R15 ;  /* 0x00000001090f7824 */ /* 0x040fe200078e020f */
[----:B------:R-:W-:-:S04]  /*2e10*/  IADD3 R18, P0, PT, R9, UR8, RZ ;  /* 0x0000000809127c10 */ /* 0x000fc8000ff1e0ff */
[----:B------:R-:W-:Y:S02]  /*2e20*/  IADD3.X R19, PT, PT, RZ, R3, RZ, P0, !PT ;  /* 0x00000003ff137210 */ /* 0x000fe400007fe4ff */
[----:B------:R-:W-:-:S03]  /*2e30*/  IADD3 R20, P0, PT, R15, UR8, RZ ;  /* 0x000000080f147c10 */ /* 0x000fc6000ff1e0ff */
[----:B------:R-:W2:Y:S02]  /*2e40*/  LDG.E.U8 R18, desc[UR10][R18.64] ;  /* 0x0000000a12127981 */ /* 0x000ea4000c1e1100 */
[----:B------:R-:W-:-:S05]  /*2e50*/  IMAD.X R21, RZ, RZ, R3, P0 ;  /* 0x000000ffff157224 */ /* 0x000fca00000e0603 */
[----:B------:R-:W3:Y:S01]  /*2e60*/  LDG.E.U8 R20, desc[UR10][R20.64] ;  /* 0x0000000a14147981 */ /* 0x000ee2000c1e1100 */
[----:B-1----:R-:W-:Y:S01]  /*2e70*/  IMAD.WIDE.U32 R10, R14, 0xc, R10 ;  /* 0x0000000c0e0a7825 */ /* 0x002fe200078e000a */
[----:B--2---:R-:W-:Y:S02]  /*2e80*/  ISETP.NE.AND P0, PT, R18, RZ, PT ;  /* 0x000000ff1200720c */ /* 0x004fe40003f05270 */
[----:B---3--:R-:W-:-:S11]  /*2e90*/  ISETP.NE.AND P1, PT, R20, RZ, PT ;  /* 0x000000ff1400720c */ /* 0x008fd60003f25270 */
[----:B------:R-:W0:Y:S08]  /*2ea0*/  @P0 LDC.64 R16, c[0x0][0x3a8] ;  /* 0x0000ea00ff100b82 */ /* 0x000e300000000a00 */
[----:B------:R-:W1:Y:S01]  /*2eb0*/  @P1 LDC.64 R12, c[0x0][0x3a8] ;  /* 0x0000ea00ff0c1b82 */ /* 0x000e620000000a00 */
[----:B0-----:R-:W-:Y:S02]  /*2ec0*/  @P0 IMAD.WIDE.U32 R16, R9, 0x4, R16 ;  /* 0x0000000409100825 */ /* 0x001fe400078e0010 */
[----:B------:R-:W2:Y:S04]  /*2ed0*/  @P0 LDG.E R9, desc[UR10][R10.64+0x8] ;  /* 0x0000080a0a090981 */ /* 0x000ea8000c1e1900 */
[----:B------:R-:W2:Y:S01]  /*2ee0*/  @P0 LDG.E R16, desc[UR10][R16.64] ;  /* 0x0000000a10100981 */ /* 0x000ea2000c1e1900 */
[----:B-1----:R-:W-:-:S03]  /*2ef0*/  @P1 IMAD.WIDE.U32 R12, R15, 0x4, R12 ;  /* 0x000000040f0c1825 */ /* 0x002fc600078e000c */
[----:B------:R-:W3:Y:S04]  /*2f00*/  @P1 LDG.E R15, desc[UR10][R10.64+0x14] ;  /* 0x0000140a0a0f1981 */ /* 0x000ee8000c1e1900 */
[----:B------:R-:W3:Y:S01]  /*2f10*/  @P1 LDG.E R12, desc[UR10][R12.64] ;  /* 0x0000000a0c0c1981 */ /* 0x000ee2000c1e1900 */
[----:B------:R-:W-:Y:S01]  /*2f20*/  IADD3 R14, PT, PT, R14, 0x2, RZ ;  /* 0x000000020e0e7810 */ /* 0x000fe20007ffe0ff */
[----:B--2---:R-:W-:-:S04]  /*2f30*/  @P0 FFMA R0, R9, R16, R0 ;  /* 0x0000001009000223 */ /* 0x004fc80000000000 */
[----:B---3--:R-:W-:-:S07]  /*2f40*/  @P1 FFMA R0, R15, R12, R0 ;  /* 0x0000000c0f001223 */ /* 0x008fce0000000000 */
.L_x_13:
[----:B------:R-:W-:Y:S05]  /*2f50*/  BRA.U !UP1, `(.L_x_11) ;  /* 0x0000000109387547 */ /* 0x000fea000b800000 */
[----:B------:R-:W0:Y:S02]  /*2f60*/  LDC R9, c[0x0][0x3bc] ;  /* 0x0000ef00ff097b82 */ /* 0x000e240000000800 */
[----:B0-----:R-:W-:-:S05]  /*2f70*/  IMAD R9, R14, R9, R8 ;  /* 0x000000090e097224 */ /* 0x001fca00078e0208 */
[----:B------:R-:W-:-:S05]  /*2f80*/  IADD3 R10, P0, PT, R9, UR8, RZ ;  /* 0x00000008090a7c10 */ /* 0x000fca000ff1e0ff */
[----:B------:R-:W-:-:S05]  /*2f90*/  IMAD.X R11, RZ, RZ, R3, P0 ;  /* 0x000000ffff0b7224 */ /* 0x000fca00000e0603 */
[----:B------:R-:W2:Y:S02]  /*2fa0*/  LDG.E.U8 R10, desc[UR10][R10.64] ;  /* 0x0000000a0a0a7981 */ /* 0x000ea4000c1e1100 */
[----:B--2---:R-:W-:-:S13]  /*2fb0*/  ISETP.NE.AND P0, PT, R10, RZ, PT ;  /* 0x000000ff0a00720c */ /* 0x004fda0003f05270 */
[----:B------:R-:W-:Y:S05]  /*2fc0*/  @!P0 BRA `(.L_x_11) ;  /* 0x00000000001c8947 */ /* 0x000fea0003800000 */
[----:B------:R-:W0:Y:S08]  /*2fd0*/  LDC.64 R10, c[0x0][0x380] ;  /* 0x0000e000ff0a7b82 */ /* 0x000e300000000a00 */
[----:B------:R-:W1:Y:S01]  /*2fe0*/  LDC.64 R12, c[0x0][0x3a8] ;  /* 0x0000ea00ff0c7b82 */ /* 0x000e620000000a00 */
[----:B0-----:R-:W-:-:S06]  /*2ff0*/  IMAD.WIDE.U32 R14, R14, 0xc, R10 ;  /* 0x0000000c0e0e7825 */ /* 0x001fcc00078e000a */
[----:B------:R-:W2:Y:S01]  /*3000*/  LDG.E R15, desc[UR10][R14.64+0x8] ;  /* 0x0000080a0e0f7981 */ /* 0x000ea2000c1e1900 */
[----:B-1----:R-:W-:-:S06]  /*3010*/  IMAD.WIDE.U32 R10, R9, 0x4, R12 ;  /* 0x00000004090a7825 */ /* 0x002fcc00078e000c */
[----:B------:R-:W2:Y:S02]  /*3020*/  LDG.E R10, desc[UR10][R10.64] ;  /* 0x0000000a0a0a7981 */ /* 0x000ea4000c1e1900 */
[----:B--2---:R-:W-:-:S07]  /*3030*/  FFMA R0, R15, R10, R0 ;  /* 0x0000000a0f007223 */ /* 0x004fce0000000000 */
.L_x_11:
[----:B------:R-:W0:Y:S08]  /*3040*/  MUFU.RCP R3, R0 ;  /* 0x0000000000037308 */ /* 0x000e300000001000 */
[----:B------:R-:W1:Y:S01]  /*3050*/  FCHK P0, R2, R0 ;  /* 0x0000000002007302 */ /* 0x000e620000000000 */
[----:B0-----:R-:W-:-:S04]  /*3060*/  FFMA R10, R3, -R0, 1 ;  /* 0x3f800000030a7423 */ /* 0x001fc80000000800 */
[----:B------:R-:W-:-:S04]  /*3070*/  FFMA R3, R3, R10, R3 ;  /* 0x0000000a03037223 */ /* 0x000fc80000000003 */
[----:B------:R-:W-:-:S04]  /*3080*/  FFMA R9, R2, R3, RZ ;  /* 0x0000000302097223 */ /* 0x000fc800000000ff */
[----:B------:R-:W-:-:S04]  /*3090*/  FFMA R10, R9, -R0, R2 ;  /* 0x80000000090a7223 */ /* 0x000fc80000000002 */
[----:B------:R-:W-:Y:S01]  /*30a0*/  FFMA R10, R3, R10, R9 ;  /* 0x0000000a030a7223 */ /* 0x000fe20000000009 */
[----:B-1----:R-:W-:Y:S06]  /*30b0*/  @!P0 BRA `(.L_x_14) ;  /* 0x00000000000c8947 */ /* 0x002fec0003800000 */
[----:B------:R-:W-:-:S07]  /*30c0*/  MOV R3, 0x30e0 ;  /* 0x000030e000037802 */ /* 0x000fce0000000f00 */
[----:B------:R-:W-:Y:S05]  /*30d0*/  CALL.REL.NOINC `($__internal_0_$__cuda_sm3x_div_rn_noftz_f32_slowpath) ;  /* 0x0000000800b47944 */ /* 0x000fea0003c00000 */
[----:B------:R-:W-:-:S07]  /*30e0*/  MOV R10, R0 ;  /* 0x00000000000a7202 */ /* 0x000fce0000000f00 */
.L_x_14:
[----:B------:R-:W-:-:S07]  /*30f0*/  FADD R5, R5, R10 ;  /* 0x0000000a05057221 */ /* 0x000fce0000000000 */
.L_x_8:
[----:B------:R-:W0:Y:S01]  /*3100*/  LDCU UR4, c[0x0][0x3bc] ;  /* 0x00007780ff0477ac */ /* 0x000e220008000800 */
[----:B------:R-:W-:-:S05]  /*3110*/  VIADD R8, R8, 0x1 ;  /* 0x0000000108087836 */ /* 0x000fca0000000000 */
[----:B0-----:R-:W-:-:S13]  /*3120*/  ISETP.NE.AND P0, PT, R8, UR4, PT ;  /* 0x0000000408007c0c */ /* 0x001fda000bf05270 */
[----:B------:R-:W-:Y:S05]  /*3130*/  @!P0 BRA `(.L_x_6) ;  /* 0x0000000800308947 */ /* 0x000fea0003800000 */
[----:B------:R-:W-:Y:S05]  /*3140*/  BRA `(.L_x_15) ;  /* 0xffffffec00047947 */ /* 0x000fea000383ffff */
.L_x_7:
[C---:B------:R-:W-:Y:S01]  /*3150*/  IADD3 R2, PT, PT, R0.reuse, -0x1, RZ ;  /* 0xffffffff00027810 */ /* 0x040fe20007ffe0ff */
[----:B------:R-:W-:Y:S01]  /*3160*/  HFMA2 R8, -RZ, RZ, 0, 0 ;  /* 0x00000000ff087431 */ /* 0x000fe200000001ff */
[----:B------:R-:W-:Y:S01]  /*3170*/  LOP3.LUT R7, R0, 0x3, RZ, 0xc0, !PT ;  /* 0x0000000300077812 */ /* 0x000fe200078ec0ff */
[----:B------:R-:W-:Y:S01]  /*3180*/  IMAD.MOV.U32 R5, RZ, RZ, RZ ;  /* 0x000000ffff057224 */ /* 0x000fe200078e00ff */
[----:B------:R-:W-:-:S13]  /*3190*/  ISETP.GE.U32.AND P0, PT, R2, 0x3, PT ;  /* 0x000000030200780c */ /* 0x000fda0003f06070 */
[----:B------:R-:W-:Y:S05]  /*31a0*/  @!P0 BRA `(.L_x_16) ;  /* 0x00000004008c8947 */ /* 0x000fea0003800000 */
[----:B------:R-:W0:Y:S01]  /*31b0*/  LDC.64 R16, c[0x0][0x3a8] ;  /* 0x0000ea00ff107b82 */ /* 0x000e220000000a00 */
[----:B------:R-:W-:Y:S01]  /*31c0*/  LOP3.LUT R8, R0, 0x7ffffffc, RZ, 0xc0, !PT ;  /* 0x7ffffffc00087812 */ /* 0x000fe200078ec0ff */
[----:B------:R-:W-:Y:S01]  /*31d0*/  IMAD.MOV.U32 R5, RZ, RZ, RZ ;  /* 0x000000ffff057224 */ /* 0x000fe200078e00ff */
[----:B------:R-:W-:Y:S01]  /*31e0*/  MOV R20, RZ ;  /* 0x000000ff00147202 */ /* 0x000fe20000000f00 */
[----:B------:R-:W2:Y:S04]  /*31f0*/  LDCU UR4, c[0x0][0x3bc] ;  /* 0x00007780ff0477ac */ /* 0x000ea80008000800 */
[----:B------:R-:W3:Y:S01]  /*3200*/  LDC.64 R14, c[0x0][0x390] ;  /* 0x0000e400ff0e7b82 */ /* 0x000ee20000000a00 */
[----:B------:R-:W4:Y:S02]  /*3210*/  LDCU.64 UR6, c[0x0][0x3b0] ;  /* 0x00007600ff0677ac */ /* 0x000f240008000a00 */
.L_x_25:
[----:B-12---:R-:W-:-:S05]  /*3220*/  IMAD R21, R6, UR4, R20 ;  /* 0x0000000406157c24 */ /* 0x006fca000f8e0214 */
[----:B----4-:R-:W-:-:S05]  /*3230*/  IADD3 R2, P0, PT, R21, UR6, RZ ;  /* 0x0000000615027c10 */ /* 0x010fca000ff1e0ff */
[----:B------:R-:W-:-:S05]  /*3240*/  IMAD.X R3, RZ, RZ, UR7, P0 ;  /* 0x00000007ff037e24 */ /* 0x000fca00080e06ff */
[----:B------:R-:W2:Y:S01]  /*3250*/  LDG.E.U8 R2, desc[UR10][R2.64] ;  /* 0x0000000a02027981 */ /* 0x000ea2000c1e1100 */
[C---:B---3--:R-:W-:Y:S01]  /*3260*/  IMAD.WIDE.U32 R12, R20.reuse, 0x8, R14 ;  /* 0x00000008140c7825 */ /* 0x048fe200078e000e */
[----:B------:R-:W-:-:S04]  /*3270*/  IADD3 R20, PT, PT, R20, 0x4, RZ ;  /* 0x0000000414147810 */ /* 0x000fc80007ffe0ff */
[----:B------:R-:W-:Y:S02]  /*3280*/  ISETP.NE.AND P2, PT, R20, R8, PT ;  /* 0x000000081400720c */ /* 0x000fe40003f45270 */
[----:B--2---:R-:W-:-:S13]  /*3290*/  ISETP.NE.AND P0, PT, R2, RZ, PT ;  /* 0x000000ff0200720c */ /* 0x004fda0003f05270 */
[----:B------:R-:W-:Y:S05]  /*32a0*/  @!P0 BRA `(.L_x_17) ;  /* 0x0000000000408947 */ /* 0x000fea0003800000 */
[----:B0-----:R-:W-:Y:S01]  /*32b0*/  IMAD.WIDE.U32 R10, R21, 0x4, R16 ;  /* 0x00000004150a7825 */ /* 0x001fe200078e0010 */
[----:B------:R-:W2:Y:S05]  /*32c0*/  LDG.E R2, desc[UR10][R12.64+0x4] ;  /* 0x0000040a0c027981 */ /* 0x000eaa000c1e1900 */
[----:B------:R-:W2:Y:S01]  /*32d0*/  LDG.E R11, desc[UR10][R10.64] ;  /* 0x0000000a0a0b7981 */ /* 0x000ea2000c1e1900 */
[----:B------:R-:W-:-:S04]  /*32e0*/  IMAD.MOV.U32 R3, RZ, RZ, 0x7f800000 ;  /* 0x7f800000ff037424 */ /* 0x000fc800078e00ff */
[----:B------:R-:W-:-:S04]  /*32f0*/  FFMA R0, -RZ, R3, 1 ;  /* 0x3f800000ff007423 */ /* 0x000fc80000000103 */
[----:B------:R-:W-:Y:S01]  /*3300*/  FFMA R3, R0, R3, +INF ;  /* 0x7f80000000037423 */ /* 0x000fe20000000003 */
[----:B--2---:R-:W-:-:S04]  /*3310*/  FMUL R2, R2, R11 ;  /* 0x0000000b02027220 */ /* 0x004fc80000400000 */
[----:B------:R-:W0:Y:S01]  /*3320*/  FCHK P0, R2, RZ ;  /* 0x000000ff02007302 */ /* 0x000e220000000000 */
[----:B------:R-:W-:-:S04]  /*3330*/  FFMA R0, R2, R3, RZ ;  /* 0x0000000302007223 */ /* 0x000fc800000000ff */
[----:B------:R-:W-:-:S04]  /*3340*/  FFMA R9, -RZ, R0, R2 ;  /* 0x00000000ff097223 */ /* 0x000fc80000000102 */
[----:B------:R-:W-:Y:S01]  /*3350*/  FFMA R0, R3, R9, R0 ;  /* 0x0000000903007223 */ /* 0x000fe20000000000 */
[----:B0-----:R-:W-:Y:S06]  /*3360*/  @!P0 BRA `(.L_x_18) ;  /* 0x00000000000c8947 */ /* 0x001fec0003800000 */
[----:B------:R-:W-:Y:S02]  /*3370*/  MOV R0, RZ ;  /* 0x000000ff00007202 */ /* 0x000fe40000000f00 */
[----:B------:R-:W-:-:S07]  /*3380*/  MOV R3, 0x33a0 ;  /* 0x000033a000037802 */ /* 0x000fce0000000f00 */
[----:B------:R-:W-:Y:S05]  /*3390*/  CALL.REL.NOINC `($__internal_0_$__cuda_sm3x_div_rn_noftz_f32_slowpath) ;  /* 0x0000000800047944 */ /* 0x000fea0003c00000 */
.L_x_18:
[----:B------:R-:W-:-:S07]  /*33a0*/  FADD R5, R5, R0 ;  /* 0x0000000005057221 */ /* 0x000fce0000000000 */
.L_x_17:
[----:B------:R-:W-:-:S05]  /*33b0*/  VIADD R11, R21, 0x1 ;  /* 0x00000001150b7836 */ /* 0x000fca0000000000 */
[----:B------:R-:W-:-:S04]  /*33c0*/  IADD3 R2, P0, PT, R11, UR6, RZ ;  /* 0x000000060b027c10 */ /* 0x000fc8000ff1e0ff */
[----:B------:R-:W-:-:S05]  /*33d0*/  IADD3.X R3, PT, PT, RZ, UR7, RZ, P0, !PT ;  /* 0x00000007ff037c10 */ /* 0x000fca00087fe4ff */
[----:B------:R-:W2:Y:S02]  /*33e0*/  LDG.E.U8 R2, desc[UR10][R2.64] ;  /* 0x0000000a02027981 */ /* 0x000ea4000c1e1100 */
        /* <DEDUP_REMOVED lines=14> */
[----:B------:R-:W-:Y:S01]  /*34d0*/  HFMA2 R0, -RZ, RZ, 0, 0 ;  /* 0x00000000ff007431 */ /* 0x000fe200000001ff */
[----:B------:R-:W-:-:S07]  /*34e0*/  MOV R3, 0x3500 ;  /* 0x0000350000037802 */ /* 0x000fce0000000f00 */
[----:B------:R-:W-:Y:S05]  /*34f0*/  CALL.REL.NOINC `($__internal_0_$__cuda_sm3x_div_rn_noftz_f32_slowpath) ;  /* 0x0000000400ac7944 */ /* 0x000fea0003c00000 */
.L_x_20:
[----:B------:R-:W-:-:S07]  /*3500*/  FADD R5, R5, R0 ;  /* 0x0000000005057221 */ /* 0x000fce0000000000 */
.L_x_19:
        /* <DEDUP_REMOVED lines=21> */
.L_x_22:
[----:B------:R-:W-:-:S07]  /*3660*/  FADD R5, R5, R0 ;  /* 0x0000000005057221 */ /* 0x000fce0000000000 */
.L_x_21:
        /* <DEDUP_REMOVED lines=21> */
.L_x_24:
[----:B------:R-:W-:-:S07]  /*37c0*/  FADD R5, R5, R0 ;  /* 0x0000000005057221 */ /* 0x000fce0000000000 */
.L_x_23:
[----:B------:R-:W-:Y:S05]  /*37d0*/  @P2 BRA `(.L_x_25) ;  /* 0xfffffff800902947 */ /* 0x000fea000383ffff */
.L_x_16:
[----:B------:R-:W-:-:S13]  /*37e0*/  ISETP.NE.AND P0, PT, R7, RZ, PT ;  /* 0x000000ff0700720c */ /* 0x000fda0003f05270 */
[----:B------:R-:W-:Y:S05]  /*37f0*/  @!P0 BRA `(.L_x_6) ;  /* 0x0000000000808947 */ /* 0x000fea0003800000 */
[----:B------:R-:W2:Y:S01]  /*3800*/  LDC.64 R14, c[0x0][0x3a8] ;  /* 0x0000ea00ff0e7b82 */ /* 0x000ea20000000a00 */
[----:B------:R-:W3:Y:S01]  /*3810*/  LDCU UR5, c[0x0][0x3bc] ;  /* 0x00007780ff0577ac */ /* 0x000ee20008000800 */
[----:B------:R-:W4:Y:S06]  /*3820*/  LDCU.64 UR6, c[0x0][0x3b0] ;  /* 0x00007600ff0677ac */ /* 0x000f2c0008000a00 */
[----:B------:R-:W0:Y:S01]  /*3830*/  LDC.64 R12, c[0x0][0x390] ;  /* 0x0000e400ff0c7b82 */ /* 0x000e220000000a00 */
[----:B------:R-:W-:-:S05]  /*3840*/  UMOV UR4, URZ ;  /* 0x000000ff00047c82 */ /* 0x000fca0008000000 */
.L_x_28:
[----:B01-3--:R-:W-:-:S05]  /*3850*/  IMAD R17, R6, UR5, R8 ;  /* 0x0000000506117c24 */ /* 0x00bfca000f8e0208 */
[----:B----4-:R-:W-:-:S05]  /*3860*/  IADD3 R2, P0, PT, R17, UR6, RZ ;  /* 0x0000000611027c10 */ /* 0x010fca000ff1e0ff */
[----:B------:R-:W-:-:S05]  /*3870*/  IMAD.X R3, RZ, RZ, UR7, P0 ;  /* 0x00000007ff037e24 */ /* 0x000fca00080e06ff */
[----:B------:R-:W3:Y:S01]  /*3880*/  LDG.E.U8 R2, desc[UR10][R2.64] ;  /* 0x0000000a02027981 */ /* 0x000ee2000c1e1100 */
[----:B------:R-:W-:-:S06]  /*3890*/  UIADD3 UR4, UPT, UPT, UR4, 0x1, URZ ;  /* 0x0000000104047890 */ /* 0x000fcc000fffe0ff */
[----:B------:R-:W-:Y:S02]  /*38a0*/  ISETP.NE.AND P2, PT, R7, UR4, PT ;  /* 0x0000000407007c0c */ /* 0x000fe4000bf45270 */
[----:B---3--:R-:W-:-:S13]  /*38b0*/  ISETP.NE.AND P0, PT, R2, RZ, PT ;  /* 0x000000ff0200720c */ /* 0x008fda0003f05270 */
[----:B------:R-:W-:Y:S05]  /*38c0*/  @!P0 BRA `(.L_x_26) ;  /* 0x0000000000448947 */ /* 0x000fea0003800000 */
[----:B--2---:R-:W-:-:S04]  /*38d0*/  IMAD.WIDE.U32 R16, R17, 0x4, R14 ;  /* 0x0000000411107825 */ /* 0x004fc800078e000e */
[----:B------:R-:W-:Y:S02]  /*38e0*/  IMAD.WIDE.U32 R10, R8, 0x8, R12 ;  /* 0x00000008080a7825 */ /* 0x000fe400078e000c */
[----:B------:R-:W2:Y:S04]  /*38f0*/  LDG.E R17, desc[UR10][R16.64] ;  /* 0x0000000a10117981 */ /* 0x000ea8000c1e1900 */
[----:B------:R-:W2:Y:S01]  /*3900*/  LDG.E R2, desc[UR10][R10.64+0x4] ;  /* 0x0000040a0a027981 */ /* 0x000ea2000c1e1900 */
[----:B------:R-:W-:-:S05]  /*3910*/  MOV R3, 0x7f800000 ;  /* 0x7f80000000037802 */ /* 0x000fca0000000f00 */
        /* <DEDUP_REMOVED lines=8> */
[----:B------:R-:W-:Y:S01]  /*39a0*/  IMAD.MOV.U32 R0, RZ, RZ, RZ ;  /* 0x000000ffff007224 */ /* 0x000fe200078e00ff */
[----:B------:R-:W-:-:S07]  /*39b0*/  MOV R3, 0x39d0 ;  /* 0x000039d000037802 */ /* 0x000fce0000000f00 */
[----:B------:R-:W-:Y:S05]  /*39c0*/  CALL.REL.NOINC `($__internal_0_$__cuda_sm3x_div_rn_noftz_f32_slowpath) ;  /* 0x0000000000787944 */ /* 0x000fea0003c00000 */
.L_x_27:
[----:B------:R-:W-:-:S07]  /*39d0*/  FADD R5, R5, R0 ;  /* 0x0000000005057221 */ /* 0x000fce0000000000 */
.L_x_26:
[----:B------:R-:W-:Y:S01]  /*39e0*/  IADD3 R8, PT, PT, R8, 0x1, RZ ;  /* 0x0000000108087810 */ /* 0x000fe20007ffe0ff */
[----:B------:R-:W-:Y:S06]  /*39f0*/  @P2 BRA `(.L_x_28) ;  /* 0xfffffffc00942947 */ /* 0x000fec000383ffff */
.L_x_6:
[----:B-1----:R-:W1:Y:S01]  /*3a00*/  S2R R6, SR_CTAID.X ;  /* 0x0000000000067919 */ /* 0x002e620000002500 */
[----:B------:R-:W1:Y:S02]  /*3a10*/  LDC.64 R12, c[0x0][0x380] ;  /* 0x0000e000ff0c7b82 */ /* 0x000e640000000a00 */
[----:B-1----:R-:W-:-:S05]  /*3a20*/  IMAD.WIDE.U32 R12, R6, 0xc, R12 ;  /* 0x0000000c060c7825 */ /* 0x002fca00078e000c */
[----:B------:R-:W3:Y:S01]  /*3a30*/  LDG.E R2, desc[UR10][R12.64+0x8] ;  /* 0x0000080a0c027981 */ /* 0x000ee2000c1e1900 */
[----:B------:R-:W1:Y:S02]  /*3a40*/  MUFU.RCP R3, R4 ;  /* 0x0000000400037308 */ /* 0x000e640000001000 */
[----:B-1----:R-:W-:-:S04]  /*3a50*/  FFMA R0, R3, -R4, 1 ;  /* 0x3f80000003007423 */ /* 0x002fc80000000804 */
[----:B------:R-:W-:Y:S02]  /*3a60*/  FFMA R3, R3, R0, R3 ;  /* 0x0000000003037223 */ /* 0x000fe40000000003 */
[----:B---3--:R-:W1:Y:S02]  /*3a70*/  FCHK P0, R2, R4 ;  /* 0x0000000402007302 */ /* 0x008e640000000000 */
[----:B------:R-:W-:-:S04]  /*3a80*/  FFMA R7, R2, R3, RZ ;  /* 0x0000000302077223 */ /* 0x000fc800000000ff */
[----:B------:R-:W-:-:S04]  /*3a90*/  FFMA R0, R7, -R4, R2 ;  /* 0x8000000407007223 */ /* 0x000fc80000000002 */
[----:B------:R-:W-:Y:S01]  /*3aa0*/  FFMA R0, R3, R0, R7 ;  /* 0x0000000003007223 */ /* 0x000fe20000000007 */
[----:B-1----:R-:W-:Y:S06]  /*3ab0*/  @!P0 BRA `(.L_x_29) ;  /* 0x00000000000c8947 */ /* 0x002fec0003800000 */
[----:B------:R-:W-:Y:S01]  /*3ac0*/  IMAD.MOV.U32 R0, RZ, RZ, R4 ;  /* 0x000000ffff007224 */ /* 0x000fe200078e0004 */
[----:B------:R-:W-:-:S07]  /*3ad0*/  MOV R3, 0x3af0 ;  /* 0x00003af000037802 */ /* 0x000fce0000000f00 */
[----:B0-2---:R-:W-:Y:S05]  /*3ae0*/  CALL.REL.NOINC `($__internal_0_$__cuda_sm3x_div_rn_noftz_f32_slowpath) ;  /* 0x0000000000307944 */ /* 0x005fea0003c00000 */
.L_x_29:
[----:B------:R-:W3:Y:S01]  /*3af0*/  LDG.E R9, desc[UR10][R12.64] ;  /* 0x0000000a0c097981 */ /* 0x000ee2000c1e1900 */
[----:B------:R-:W1:Y:S02]  /*3b00*/  LDC.64 R2, c[0x0][0x388] ;  /* 0x0000e200ff027b82 */ /* 0x000e640000000a00 */
[----:B-1----:R-:W-:-:S05]  /*3b10*/  IMAD.WIDE.U32 R6, R6, 0xc, R2 ;  /* 0x0000000c06067825 */ /* 0x002fca00078e0002 */
[----:B---3--:R-:W-:Y:S04]  /*3b20*/  STG.E desc[UR10][R6.64], R9 ;  /* 0x0000000906007986 */ /* 0x008fe8000c10190a */
[----:B------:R-:W3:Y:S04]  /*3b30*/  LDG.E R3, desc[UR10][R12.64+0x4] ;  /* 0x0000040a0c037981 */ /* 0x000ee8000c1e1900 */
[----:B---3--:R-:W-:Y:S04]  /*3b40*/  STG.E desc[UR10][R6.64+0x4], R3 ;  /* 0x0000040306007986 */ /* 0x008fe8000c10190a */
[----:B------:R-:W3:Y:S01]  /*3b50*/  LDG.E R2, desc[UR10][R12.64+0x8] ;  /* 0x0000080a0c027981 */ /* 0x000ee2000c1e1900 */
[----:B------:R-:W-:Y:S01]  /*3b60*/  FMUL R0, R0, R5 ;  /* 0x0000000500007220 */ /* 0x000fe20000400000 */
[----:B---3--:R-:W-:-:S04]  /*3b70*/  FSETP.GTU.AND P0, PT, R2, RZ, PT ;  /* 0x000000ff0200720b */ /* 0x008fc80003f0c000 */
[----:B------:R-:W-:-:S05]  /*3b80*/  FSEL R5, R0, RZ, P0 ;  /* 0x000000ff00057208 */ /* 0x000fca0000000000 */
[----:B------:R-:W-:Y:S01]  /*3b90*/  STG.E desc[UR10][R6.64+0x8], R5 ;  /* 0x0000080506007986 */ /* 0x000fe2000c10190a */
[----:B------:R-:W-:Y:S05]  /*3ba0*/  EXIT ;  /* 0x000000000000794d */ /* 0x000fea0003800000 */
        .weak           $__internal_0_$__cuda_sm3x_div_rn_noftz_f32_slowpath
        .type           $__internal_0_$__cuda_sm3x_div_rn_noftz_f32_slowpath,@function
        .size           $__internal_0_$__cuda_sm3x_div_rn_noftz_f32_slowpath,(.L_x_39 - $__internal_0_$__cuda_sm3x_div_rn_noftz_f32_slowpath)
$__internal_0_$__cuda_sm3x_div_rn_noftz_f32_slowpath:
[----:B------:R-:W-:Y:S02]  /*3bb0*/  SHF.R.U32.HI R9, RZ, 0x17, R0 ;  /* 0x00000017ff097819 */ /* 0x000fe40000011600 */
[----:B------:R-:W-:Y:S02]  /*3bc0*/  SHF.R.U32.HI R11, RZ, 0x17, R2 ;  /* 0x00000017ff0b7819 */ /* 0x000fe40000011602 */
[----:B------:R-:W-:Y:S02]  /*3bd0*/  LOP3.LUT R9, R9, 0xff, RZ, 0xc0, !PT ;  /* 0x000000ff09097812 */ /* 0x000fe400078ec0ff */
[----:B------:R-:W-:Y:S02]  /*3be0*/  LOP3.LUT R11, R11, 0xff, RZ, 0xc0, !PT ;  /* 0x000000ff0b0b7812 */ /* 0x000fe400078ec0ff */
[----:B------:R-:W-:-:S03]  /*3bf0*/  IADD3 R18, PT, PT, R9, -0x1, RZ ;  /* 0xffffffff09127810 */ /* 0x000fc60007ffe0ff */
[----:B------:R-:W-:Y:S01]  /*3c00*/  VIADD R19, R11, 0xffffffff ;  /* 0xffffffff0b137836 */ /* 0x000fe20000000000 */
[----:B------:R-:W-:-:S04]  /*3c10*/  ISETP.GT.U32.AND P0, PT, R18, 0xfd, PT ;  /* 0x000000fd1200780c */ /* 0x000fc80003f04070 */
[----:B------:R-:W-:-:S13]  /*3c20*/  ISETP.GT.U32.OR P0, PT, R19, 0xfd, P0 ;  /* 0x000000fd1300780c */ /* 0x000fda0000704470 */
[----:B------:R-:W-:Y:S01]  /*3c30*/  @!P0 MOV R10, RZ ;  /* 0x000000ff000a8202 */ /* 0x000fe20000000f00 */
[----:B------:R-:W-:Y:S06]  /*3c40*/  @!P0 BRA `(.L_x_30) ;  /* 0x00000000005c8947 */ /* 0x000fec0003800000 */
[----:B------:R-:W-:Y:S02]  /*3c50*/  FSETP.GTU.FTZ.AND P0, PT, |R2|, +INF , PT ;  /* 0x7f8000000200780b */ /* 0x000fe40003f1c200 */
[----:B------:R-:W-:-:S04]  /*3c60*/  FSETP.GTU.FTZ.AND P1, PT, |R0|, +INF , PT ;  /* 0x7f8000000000780b */ /* 0x000fc80003f3c200 */
[----:B------:R-:W-:-:S13]  /*3c70*/  PLOP3.LUT P0, PT, P0, P1, PT, 0xf8, 0x8f ;  /* 0x00000000008f781c */ /* 0x000fda0000703f70 */
[----:B------:R-:W-:Y:S05]  /*3c80*/  @P0 BRA `(.L_x_31) ;  /* 0x0000000400440947 */ /* 0x000fea0003800000 */
[----:B------:R-:W-:-:S13]  /*3c90*/  LOP3.LUT P0, RZ, R0, 0x7fffffff, R2, 0xc8, !PT ;  /* 0x7fffffff00ff7812 */ /* 0x000fda000780c802 */
[----:B------:R-:W-:Y:S05]  /*3ca0*/  @!P0 BRA `(.L_x_32) ;  /* 0x0000000400348947 */ /* 0x000fea0003800000 */
[----:B------:R-:W-:Y:S02]  /*3cb0*/  FSETP.NEU.FTZ.AND P1, PT, |R2|, +INF , PT ;  /* 0x7f8000000200780b */ /* 0x000fe40003f3d200 */
[----:B------:R-:W-:Y:S02]  /*3cc0*/  FSETP.NEU.FTZ.AND P3, PT, |R0|, +INF , PT ;  /* 0x7f8000000000780b */ /* 0x000fe40003f7d200 */
[----:B------:R-:W-:-:S11]  /*3cd0*/  FSETP.NEU.FTZ.AND P0, PT, |R2|, +INF , PT ;  /* 0x7f8000000200780b */ /* 0x000fd60003f1d200 */
[----:B------:R-:W-:Y:S05]  /*3ce0*/  @!P3 BRA !P1, `(.L_x_32) ;  /* 0x000000040024b947 */ /* 0x000fea0004800000 */
[----:B------:R-:W-:-:S04]  /*3cf0*/  LOP3.LUT P1, RZ, R2, 0x7fffffff, RZ, 0xc0, !PT ;  /* 0x7fffffff02ff7812 */ /* 0x000fc8000782c0ff */
[----:B------:R-:W-:-:S13]  /*3d00*/  PLOP3.LUT P1, PT, P3, P1, PT, 0x2f, 0xf2 ;  /* 0x0000000000f2781c */ /* 0x000fda0001f22577 */
[----:B------:R-:W-:Y:S05]  /*3d10*/  @P1 BRA `(.L_x_33) ;  /* 0x0000000400101947 */ /* 0x000fea0003800000 */
[----:B------:R-:W-:-:S04]  /*3d20*/  LOP3.LUT P1, RZ, R0, 0x7fffffff, RZ, 0xc0, !PT ;  /* 0x7fffffff00ff7812 */ /* 0x000fc8000782c0ff */
[----:B------:R-:W-:-:S13]  /*3d30*/  PLOP3.LUT P0, PT, P0, P1, PT, 0x2f, 0xf2 ;  /* 0x0000000000f2781c */ /* 0x000fda0000702577 */
[----:B------:R-:W-:Y:S05]  /*3d40*/  @P0 BRA `(.L_x_34) ;  /* 0x0000000000f80947 */ /* 0x000fea0003800000 */
[----:B------:R-:W-:Y:S02]  /*3d50*/  ISETP.GE.AND P0, PT, R19, RZ, PT ;  /* 0x000000ff1300720c */ /* 0x000fe40003f06270 */
[----:B------:R-:W-:-:S11]  /*3d60*/  ISETP.GE.AND P1, PT, R18, RZ, PT ;  /* 0x000000ff1200720c */ /* 0x000fd60003f26270 */
[----:B------:R-:W-:Y:S01]  /*3d70*/  @P0 IMAD.MOV.U32 R10, RZ, RZ, RZ ;  /* 0x000000ffff0a0224 */ /* 0x000fe200078e00ff */
[----:B------:R-:W-:Y:S01]  /*3d80*/  @!P0 MOV R10, 0xffffffc0 ;  /* 0xffffffc0000a8802 */ /* 0x000fe20000000f00 */
[----:B------:R-:W-:Y:S01]  /*3d90*/  @!P0 FFMA R2, R2, 1.84467440737095516160e+19, RZ ;  /* 0x5f80000002028823 */ /* 0x000fe200000000ff */
[----:B------:R-:W-:-:S03]  /*3da0*/  @!P1 FFMA R0, R0, 1.84467440737095516160e+19, RZ ;  /* 0x5f80000000009823 */ /* 0x000fc600000000ff */
[----:B------:R-:W-:-:S07]  /*3db0*/  @!P1 VIADD R10, R10, 0x40 ;  /* 0x000000400a0a9836 */ /* 0x000fce0000000000 */
.L_x_30:
[----:B------:R-:W-:Y:S01]  /*3dc0*/  LEA R19, R9, 0xc0800000, 0x17 ;  /* 0xc080000009137811 */ /* 0x000fe200078eb8ff */
[----:B------:R-:W-:-:S03]  /*3dd0*/  VIADD R11, R11, 0xffffff81 ;  /* 0xffffff810b0b7836 */ /* 0x000fc60000000000 */
[----:B------:R-:W-:Y:S01]  /*3de0*/  IADD3 R23, PT, PT, -R19, R0, RZ ;  /* 0x0000000013177210 */ /* 0x000fe20007ffe1ff */
[C---:B------:R-:W-:Y:S01]  /*3df0*/  IMAD R0, R11.reuse, -0x800000, R2 ;  /* 0xff8000000b007824 */ /* 0x040fe200078e0202 */
[----:B------:R-:W-:Y:S02]  /*3e00*/  IADD3 R11, PT, PT, R11, 0x7f, -R9 ;  /* 0x0000007f0b0b7810 */ /* 0x000fe40007ffe809 */
[----:B------:R-:W0:Y:S01]  /*3e10*/  MUFU.RCP R19, R23 ;  /* 0x0000001700137308 */ /* 0x000e220000001000 */
[----:B------:R-:W-:Y:S01]  /*3e20*/  FADD.FTZ R18, -R23, -RZ ;  /* 0x800000ff17127221 */ /* 0x000fe20000010100 */
[----:B------:R-:W-:-:S03]  /*3e30*/  IADD3 R10, PT, PT, R11, R10, RZ ;  /* 0x0000000a0b0a7210 */ /* 0x000fc60007ffe0ff */
[----:B0-----:R-:W-:-:S04]  /*3e40*/  FFMA R22, R19, R18, 1 ;  /* 0x3f80000013167423 */ /* 0x001fc80000000012 */
[----:B------:R-:W-:-:S04]  /*3e50*/  FFMA R22, R19, R22, R19 ;  /* 0x0000001613167223 */ /* 0x000fc80000000013 */
[----:B------:R-:W-:-:S04]  /*3e60*/  FFMA R2, R0, R22, RZ ;  /* 0x0000001600027223 */ /* 0x000fc800000000ff */
[----:B------:R-:W-:-:S04]  /*3e70*/  FFMA R19, R18, R2, R0 ;  /* 0x0000000212137223 */ /* 0x000fc80000000000 */
[----:B------:R-:W-:-:S04]  /*3e80*/  FFMA R19, R22, R19, R2 ;  /* 0x0000001316137223 */ /* 0x000fc80000000002 */
[----:B------:R-:W-:-:S04]  /*3e90*/  FFMA R0, R18, R19, R0 ;  /* 0x0000001312007223 */ /* 0x000fc80000000000 */
[----:B------:R-:W-:-:S05]  /*3ea0*/  FFMA R2, R22, R0, R19 ;  /* 0x0000000016027223 */ /* 0x000fca0000000013 */
[----:B------:R-:W-:-:S04]  /*3eb0*/  SHF.R.U32.HI R9, RZ, 0x17, R2 ;  /* 0x00000017ff097819 */ /* 0x000fc80000011602 */
[----:B------:R-:W-:-:S05]  /*3ec0*/  LOP3.LUT R9, R9, 0xff, RZ, 0xc0, !PT ;  /* 0x000000ff09097812 */ /* 0x000fca00078ec0ff */
[----:B------:R-:W-:-:S05]  /*3ed0*/  IMAD.IADD R9, R9, 0x1, R10 ;  /* 0x0000000109097824 */ /* 0x000fca00078e020a */
[----:B------:R-:W-:-:S04]  /*3ee0*/  IADD3 R11, PT, PT, R9, -0x1, RZ ;  /* 0xffffffff090b7810 */ /* 0x000fc80007ffe0ff */
[----:B------:R-:W-:-:S13]  /*3ef0*/  ISETP.GE.U32.AND P0, PT, R11, 0xfe, PT ;  /* 0x000000fe0b00780c */ /* 0x000fda0003f06070 */
[----:B------:R-:W-:Y:S05]  /*3f00*/  @!P0 BRA `(.L_x_35) ;  /* 0x0000000000808947 */ /* 0x000fea0003800000 */
[----:B------:R-:W-:-:S13]  /*3f10*/  ISETP.GT.AND P0, PT, R9, 0xfe, PT ;  /* 0x000000fe0900780c */ /* 0x000fda0003f04270 */
[----:B------:R-:W-:Y:S05]  /*3f20*/  @P0 BRA `(.L_x_36) ;  /* 0x00000000006c0947 */ /* 0x000fea0003800000 */
[----:B------:R-:W-:-:S13]  /*3f30*/  ISETP.GE.AND P0, PT, R9, 0x1, PT ;  /* 0x000000010900780c */ /* 0x000fda0003f06270 */
[----:B------:R-:W-:Y:S05]  /*3f40*/  @P0 BRA `(.L_x_37) ;  /* 0x0000000000980947 */ /* 0x000fea0003800000 */
[----:B------:R-:W-:Y:S02]  /*3f50*/  ISETP.GE.AND P0, PT, R9, -0x18, PT ;  /* 0xffffffe80900780c */ /* 0x000fe40003f06270 */
[----:B------:R-:W-:-:S11]  /*3f60*/  LOP3.LUT R2, R2, 0x80000000, RZ, 0xc0, !PT ;  /* 0x8000000002027812 */ /* 0x000fd600078ec0ff */
[----:B------:R-:W-:Y:S05]  /*3f70*/  @!P0 BRA `(.L_x_37) ;  /* 0x00000000008c8947 */ /* 0x000fea0003800000 */
[CCC-:B------:R-:W-:Y:S01]  /*3f80*/  FFMA.RZ R10, R22.reuse, R0.reuse, R19.reuse ;  /* 0x00000000160a7223 */ /* 0x1c0fe2000000c013 */
[CCC-:B------:R-:W-:Y:S01]  /*3f90*/  FFMA.RP R11, R22.reuse, R0.reuse, R19.reuse ;  /* 0x00000000160b7223 */ /* 0x1c0fe20000008013 */
[----:B------:R-:W-:Y:S01]  /*3fa0*/  FFMA.RM R0, R22, R0, R19 ;  /* 0x0000000016007223 */ /* 0x000fe20000004013 */
[C---:B------:R-:W-:Y:S01]  /*3fb0*/  VIADD R18, R9.reuse, 0x20 ;  /* 0x0000002009127836 */ /* 0x040fe20000000000 */
[C---:B------:R-:W-:Y:S02]  /*3fc0*/  ISETP.NE.AND P3, PT, R9.reuse, RZ, PT ;  /* 0x000000ff0900720c */ /* 0x040fe40003f65270 */
[----:B------:R-:W-:Y:S02]  /*3fd0*/  LOP3.LUT R10, R10, 0x7fffff, RZ, 0xc0, !PT ;  /* 0x007fffff0a0a7812 */ /* 0x000fe400078ec0ff */
[----:B------:R-:W-:Y:S02]  /*3fe0*/  ISETP.NE.AND P1, PT, R9, RZ, PT ;  /* 0x000000ff0900720c */ /* 0x000fe40003f25270 */
[----:B------:R-:W-:-:S02]  /*3ff0*/  LOP3.LUT R19, R10, 0x800000, RZ, 0xfc, !PT ;  /* 0x008000000a137812 */ /* 0x000fc400078efcff */
[----:B------:R-:W-:Y:S02]  /*4000*/  IADD3 R9, PT, PT, -R9, RZ, RZ ;  /* 0x000000ff09097210 */ /* 0x000fe40007ffe1ff */
[----:B------:R-:W-:Y:S02]  /*4010*/  SHF.L.U32 R18, R19, R18, RZ ;  /* 0x0000001213127219 */ /* 0x000fe400000006ff */
[----:B------:R-:W-:Y:S02]  /*4020*/  FSETP.NEU.FTZ.AND P0, PT, R11, R0, PT ;  /* 0x000000000b00720b */ /* 0x000fe40003f1d000 */
[----:B------:R-:W-:Y:S02]  /*4030*/  SEL R0, R9, RZ, P3 ;  /* 0x000000ff09007207 */ /* 0x000fe40001800000 */
[----:B------:R-:W-:Y:S02]  /*4040*/  ISETP.NE.AND P1, PT, R18, RZ, P1 ;  /* 0x000000ff1200720c */ /* 0x000fe40000f25270 */
[----:B------:R-:W-:-:S02]  /*4050*/  SHF.R.U32.HI R0, RZ, R0, R19 ;  /* 0x00000000ff007219 */ /* 0x000fc40000011613 */
[----:B------:R-:W-:Y:S02]  /*4060*/  PLOP3.LUT P0, PT, P0, P1, PT, 0xf8, 0x8f ;  /* 0x00000000008f781c */ /* 0x000fe40000703f70 */
[----:B------:R-:W-:Y:S02]  /*4070*/  SHF.R.U32.HI R10, RZ, 0x1, R0 ;  /* 0x00000001ff0a7819 */ /* 0x000fe40000011600 */
[----:B------:R-:W-:-:S04]  /*4080*/  SEL R9, RZ, 0x1, !P0 ;  /* 0x00000001ff097807 */ /* 0x000fc80004000000 */
[----:B------:R-:W-:-:S04]  /*4090*/  LOP3.LUT R9, R9, 0x1, R10, 0xf8, !PT ;  /* 0x0000000109097812 */ /* 0x000fc800078ef80a */
[----:B------:R-:W-:-:S05]  /*40a0*/  LOP3.LUT R9, R9, R0, RZ, 0xc0, !PT ;  /* 0x0000000009097212 */ /* 0x000fca00078ec0ff */
[----:B------:R-:W-:-:S05]  /*40b0*/  IMAD.IADD R9, R10, 0x1, R9 ;  /* 0x000000010a097824 */ /* 0x000fca00078e0209 */
[----:B------:R-:W-:Y:S01]  /*40c0*/  LOP3.LUT R2, R9, R2, RZ, 0xfc, !PT ;  /* 0x0000000209027212 */ /* 0x000fe200078efcff */
[----:B------:R-:W-:Y:S06]  /*40d0*/  BRA `(.L_x_37) ;  /* 0x0000000000347947 */ /* 0x000fec0003800000 */
.L_x_36:
[----:B------:R-:W-:-:S04]  /*40e0*/  LOP3.LUT R2, R2, 0x80000000, RZ, 0xc0, !PT ;  /* 0x8000000002027812 */ /* 0x000fc800078ec0ff */
[----:B------:R-:W-:Y:S01]  /*40f0*/  LOP3.LUT R2, R2, 0x7f800000, RZ, 0xfc, !PT ;  /* 0x7f80000002027812 */ /* 0x000fe200078efcff */
[----:B------:R-:W-:Y:S06]  /*4100*/  BRA `(.L_x_37) ;  /* 0x0000000000287947 */ /* 0x000fec0003800000 */
.L_x_35:
[----:B------:R-:W-:Y:S01]  /*4110*/  LEA R2, R10, R2, 0x17 ;  /* 0x000000020a027211 */ /* 0x000fe200078eb8ff */
[----:B------:R-:W-:Y:S06]  /*4120*/  BRA `(.L_x_37) ;  /* 0x0000000000207947 */ /* 0x000fec0003800000 */
.L_x_34:
[----:B------:R-:W-:-:S04]  /*4130*/  LOP3.LUT R2, R0, 0x80000000, R2, 0x48, !PT ;  /* 0x8000000000027812 */ /* 0x000fc800078e4802 */
[----:B------:R-:W-:Y:S01]  /*4140*/  LOP3.LUT R2, R2, 0x7f800000, RZ, 0xfc, !PT ;  /* 0x7f80000002027812 */ /* 0x000fe200078efcff */
[----:B------:R-:W-:Y:S06]  /*4150*/  BRA `(.L_x_37) ;  /* 0x0000000000147947 */ /* 0x000fec0003800000 */
.L_x_33:
[----:B------:R-:W-:Y:S01]  /*4160*/  LOP3.LUT R2, R0, 0x80000000, R2, 0x48, !PT ;  /* 0x8000000000027812 */ /* 0x000fe200078e4802 */
[----:B------:R-:W-:Y:S06]  /*4170*/  BRA `(.L_x_37) ;  /* 0x00000000000c7947 */ /* 0x000fec0003800000 */
.L_x_32:
[----:B------:R-:W0:Y:S01]  /*4180*/  MUFU.RSQ R2, -QNAN ;  /* 0xffc0000000027908 */ /* 0x000e220000001400 */
[----:B------:R-:W-:Y:S05]  /*4190*/  BRA `(.L_x_37) ;  /* 0x0000000000047947 */ /* 0x000fea0003800000 */
.L_x_31:
[----:B------:R-:W-:-:S07]  /*41a0*/  FADD.FTZ R2, R2, R0 ;  /* 0x0000000002027221 */ /* 0x000fce0000010000 */
.L_x_37:
[----:B0-----:R-:W-:Y:S01]  /*41b0*/  IMAD.MOV.U32 R0, RZ, RZ, R2 ;  /* 0x000000ffff007224 */ /* 0x001fe200078e0002 */
[----:B------:R-:W-:Y:S01]  /*41c0*/  MOV R2, R3 ;  /* 0x0000000300027202 */ /* 0x000fe20000000f00 */
[----:B------:R-:W-:-:S04]  /*41d0*/  HFMA2 R3, -RZ, RZ, 0, 0 ;  /* 0x00000000ff037431 */ /* 0x000fc800000001ff */
[----:B------:R-:W-:Y:S05]  /*41e0*/  RET.REL.NODEC R2 `(_Z9mlem_stepP5voxelS0_P6sensorS2_PfS3_Pbiii) ;  /* 0xffffffbc02847950 */ /* 0x000fea0003c3ffff */
.L_x_38:
[----:B------:R-:W-:-:S00]  /*41f0*/  BRA `(.L_x_38) ;  /* 0xfffffffc00fc7947 */ /* 0x000fc0000383ffff */
[----:B------:R-:W-:-:S00]  /*4200*/  NOP ;  /* 0x0000000000007918 */ /* 0x000fc00000000000 */
[----:B------:R-:W-:-:S00]  /*4210*/  NOP ;  /* 0x0000000000007918 */ /* 0x000fc00000000000 */
[----:B------:R-:W-:-:S00]  /*4220*/  NOP ;  /* 0x0000000000007918 */ /* 0x000fc00000000000 */
[----:B------:R-:W-:-:S00]  /*4230*/  NOP ;  /* 0x0000000000007918 */ /* 0x000fc00000000000 */
[----:B------:R-:W-:-:S00]  /*4240*/  NOP ;  /* 0x0000000000007918 */ /* 0x000fc00000000000 */
[----:B------:R-:W-:-:S00]  /*4250*/  NOP ;  /* 0x0000000000007918 */ /* 0x000fc00000000000 */
[----:B------:R-:W-:-:S00]  /*4260*/  NOP ;  /* 0x0000000000007918 */ /* 0x000fc00000000000 */
[----:B------:R-:W-:-:S00]  /*4270*/  NOP ;  /* 0x0000000000007918 */ /* 0x000fc00000000000 */
.L_x_39:


//--------------------- .nv.shared.reserved.0     --------------------------
	.section	.nv.shared.reserved.0,"aw",@nobits
	.weak		__nv_reservedSMEM_offset_0_alias
	.size		__nv_reservedSMEM_offset_0_alias, 0, 64
	.other		__nv_reservedSMEM_offset_0_alias,@"STO_CUDA_RESERVED_SHARED STV_DEFAULT"
__nv_reservedSMEM_offset_0_alias:
	.zero		0
	.zero		64


//--------------------- .nv.constant0._Z9mlem_stepP5voxelS0_P6sensorS2_PfS3_Pbiii --------------------------
	.section	.nv.constant0._Z9mlem_stepP5voxelS0_P6sensorS2_PfS3_Pbiii,"a",@progbits
	.sectionflags	@""
	.align	4
.nv.constant0._Z9mlem_stepP5voxelS0_P6sensorS2_PfS3_Pbiii:
	.zero		964


//--------------------- SYMBOLS --------------------------

	.type		.nv.reservedSmem.offset0,@object
	.size		.nv.reservedSmem.offset0,0x4
